//
// Generated by NVIDIA NVVM Compiler
//
// Compiler Build ID: CL-36424714
// Cuda compilation tools, release 13.0, V13.0.88
// Based on NVVM 20.0.0
//

.version 9.0
.target sm_100
.address_size 64

	// .globl	convolution

.visible .entry convolution(
	.param .u64 .ptr .align 1 convolution_param_0,
	.param .u64 .ptr .align 1 convolution_param_1,
	.param .u64 .ptr .align 1 convolution_param_2,
	.param .u32 convolution_param_3,
	.param .u32 convolution_param_4,
	.param .u32 convolution_param_5,
	.param .u32 convolution_param_6
)
{
	.local .align 4 .b8 	__local_depot0[2700];
	.reg .b64 	%SP;
	.reg .b64 	%SPL;
	.reg .pred 	%p<98>;
	.reg .b16 	%rs<19>;
	.reg .b32 	%r<185>;
	.reg .b32 	%f<353>;
	.reg .b64 	%rd<271>;

	mov.u64 	%SPL, __local_depot0;
	ld.param.u64 	%rd87, [convolution_param_0];
	ld.param.u64 	%rd88, [convolution_param_1];
	ld.param.u64 	%rd89, [convolution_param_2];
	ld.param.u32 	%r93, [convolution_param_3];
	ld.param.u32 	%r94, [convolution_param_4];
	ld.param.u32 	%r95, [convolution_param_5];
	ld.param.u32 	%r96, [convolution_param_6];
	cvta.to.global.u64 	%rd1, %rd87;
	cvta.to.global.u64 	%rd2, %rd89;
	cvta.to.global.u64 	%rd3, %rd88;
	add.u64 	%rd4, %SPL, 0;
	add.u64 	%rd5, %SPL, 900;
	add.u64 	%rd6, %SPL, 1800;
	sub.s32 	%r1, %r93, %r95;
	add.s32 	%r2, %r1, 1;
	mul.lo.s32 	%r3, %r96, %r95;
	setp.lt.s32 	%p1, %r94, %r96;
	@%p1 bra 	$L__BB0_144;
	setp.lt.s32 	%p2, %r1, 0;
	mul.wide.s32 	%rd7, %r95, 4;
	mul.wide.s32 	%rd8, %r2, 4;
	@%p2 bra 	$L__BB0_144;
	setp.lt.s32 	%p3, %r96, 1;
	@%p3 bra 	$L__BB0_96;
	setp.lt.s32 	%p35, %r3, 1;
	@%p35 bra 	$L__BB0_63;
	and.b32  	%r4, %r3, 15;
	and.b32  	%r5, %r3, 7;
	and.b32  	%r6, %r96, 3;
	and.b32  	%r7, %r96, 2147483644;
	and.b32  	%r8, %r3, 2147483632;
	mov.b32 	%r154, 0;
$L__BB0_5:
	mov.b32 	%r155, 0;
$L__BB0_6:
	mov.u32 	%r10, %r155;
	setp.lt.u32 	%p58, %r96, 4;
	mad.lo.s32 	%r132, %r154, %r93, %r10;
	cvt.s64.s32 	%rd9, %r132;
	mov.b32 	%r165, 0;
	@%p58 bra 	$L__BB0_21;
	mov.b32 	%r156, 0;
$L__BB0_8:
	mul.lo.s32 	%r134, %r156, %r95;
	mul.wide.s32 	%rd182, %r134, 4;
	add.s64 	%rd10, %rd4, %rd182;
	mul.lo.s32 	%r12, %r156, %r93;
	setp.eq.s32 	%p59, %r95, 0;
	@%p59 bra 	$L__BB0_11;
	cvt.s64.s32 	%rd184, %r12;
	add.s64 	%rd185, %rd184, %rd9;
	shl.b64 	%rd186, %rd185, 2;
	add.s64 	%rd11, %rd1, %rd186;
	mov.b64 	%rd253, 0;
$L__BB0_10:
	add.s64 	%rd187, %rd11, %rd253;
	ld.global.u8 	%rs11, [%rd187];
	add.s64 	%rd188, %rd10, %rd253;
	st.local.u8 	[%rd188], %rs11;
	add.s64 	%rd253, %rd253, 1;
	setp.lt.u64 	%p60, %rd253, %rd7;
	@%p60 bra 	$L__BB0_10;
$L__BB0_11:
	add.s64 	%rd14, %rd10, %rd7;
	add.s32 	%r13, %r12, %r93;
	@%p59 bra 	$L__BB0_14;
	cvt.s64.s32 	%rd190, %r13;
	add.s64 	%rd191, %rd190, %rd9;
	shl.b64 	%rd192, %rd191, 2;
	add.s64 	%rd15, %rd1, %rd192;
	mov.b64 	%rd254, 0;
$L__BB0_13:
	add.s64 	%rd193, %rd15, %rd254;
	ld.global.u8 	%rs12, [%rd193];
	add.s64 	%rd194, %rd14, %rd254;
	st.local.u8 	[%rd194], %rs12;
	add.s64 	%rd254, %rd254, 1;
	setp.lt.u64 	%p62, %rd254, %rd7;
	@%p62 bra 	$L__BB0_13;
$L__BB0_14:
	add.s64 	%rd18, %rd14, %rd7;
	add.s32 	%r14, %r13, %r93;
	@%p59 bra 	$L__BB0_17;
	cvt.s64.s32 	%rd196, %r14;
	add.s64 	%rd197, %rd196, %rd9;
	shl.b64 	%rd198, %rd197, 2;
	add.s64 	%rd19, %rd1, %rd198;
	mov.b64 	%rd255, 0;
$L__BB0_16:
	add.s64 	%rd199, %rd19, %rd255;
	ld.global.u8 	%rs13, [%rd199];
	add.s64 	%rd200, %rd18, %rd255;
	st.local.u8 	[%rd200], %rs13;
	add.s64 	%rd255, %rd255, 1;
	setp.lt.u64 	%p64, %rd255, %rd7;
	@%p64 bra 	$L__BB0_16;
$L__BB0_17:
	add.s32 	%r135, %r14, %r93;
	cvt.s64.s32 	%rd201, %r135;
	add.s64 	%rd22, %rd201, %rd9;
	@%p59 bra 	$L__BB0_20;
	shl.b64 	%rd203, %rd22, 2;
	add.s64 	%rd23, %rd1, %rd203;
	mov.b64 	%rd256, 0;
$L__BB0_19:
	add.s64 	%rd204, %rd23, %rd256;
	ld.global.u8 	%rs14, [%rd204];
	add.s64 	%rd205, %rd7, %rd256;
	add.s64 	%rd206, %rd18, %rd205;
	st.local.u8 	[%rd206], %rs14;
	add.s64 	%rd256, %rd256, 1;
	setp.lt.u64 	%p66, %rd256, %rd7;
	@%p66 bra 	$L__BB0_19;
$L__BB0_20:
	add.s32 	%r156, %r156, 4;
	setp.eq.s32 	%p67, %r156, %r7;
	mov.u32 	%r165, %r7;
	@%p67 bra 	$L__BB0_21;
	bra.uni 	$L__BB0_8;
$L__BB0_21:
	setp.eq.s32 	%p68, %r6, 0;
	@%p68 bra 	$L__BB0_33;
	mul.lo.s32 	%r136, %r165, %r95;
	mul.wide.s32 	%rd207, %r136, 4;
	add.s64 	%rd30, %rd4, %rd207;
	mul.lo.s32 	%r34, %r165, %r93;
	setp.eq.s32 	%p69, %r95, 0;
	@%p69 bra 	$L__BB0_25;
	cvt.s64.s32 	%rd209, %r34;
	add.s64 	%rd210, %rd209, %rd9;
	shl.b64 	%rd211, %rd210, 2;
	add.s64 	%rd31, %rd1, %rd211;
	mov.b64 	%rd257, 0;
$L__BB0_24:
	add.s64 	%rd212, %rd31, %rd257;
	ld.global.u8 	%rs15, [%rd212];
	add.s64 	%rd213, %rd30, %rd257;
	st.local.u8 	[%rd213], %rs15;
	add.s64 	%rd257, %rd257, 1;
	setp.lt.u64 	%p70, %rd257, %rd7;
	@%p70 bra 	$L__BB0_24;
$L__BB0_25:
	setp.eq.s32 	%p71, %r6, 1;
	@%p71 bra 	$L__BB0_33;
	add.s64 	%rd34, %rd30, %rd7;
	add.s32 	%r35, %r34, %r93;
	@%p69 bra 	$L__BB0_29;
	cvt.s64.s32 	%rd215, %r35;
	add.s64 	%rd216, %rd215, %rd9;
	shl.b64 	%rd217, %rd216, 2;
	add.s64 	%rd35, %rd1, %rd217;
	mov.b64 	%rd258, 0;
$L__BB0_28:
	add.s64 	%rd218, %rd35, %rd258;
	ld.global.u8 	%rs16, [%rd218];
	add.s64 	%rd219, %rd34, %rd258;
	st.local.u8 	[%rd219], %rs16;
	add.s64 	%rd258, %rd258, 1;
	setp.lt.u64 	%p73, %rd258, %rd7;
	@%p73 bra 	$L__BB0_28;
$L__BB0_29:
	setp.eq.s32 	%p74, %r6, 2;
	@%p74 bra 	$L__BB0_33;
	add.s32 	%r137, %r35, %r93;
	cvt.s64.s32 	%rd220, %r137;
	add.s64 	%rd38, %rd220, %rd9;
	@%p69 bra 	$L__BB0_33;
	shl.b64 	%rd222, %rd38, 2;
	add.s64 	%rd39, %rd1, %rd222;
	mov.b64 	%rd259, 0;
$L__BB0_32:
	add.s64 	%rd223, %rd39, %rd259;
	ld.global.u8 	%rs17, [%rd223];
	add.s64 	%rd224, %rd7, %rd259;
	add.s64 	%rd225, %rd34, %rd224;
	st.local.u8 	[%rd225], %rs17;
	add.s64 	%rd259, %rd259, 1;
	setp.lt.u64 	%p76, %rd259, %rd7;
	@%p76 bra 	$L__BB0_32;
$L__BB0_33:
	setp.lt.u32 	%p77, %r3, 16;
	mov.b32 	%r163, 0;
	@%p77 bra 	$L__BB0_36;
	mov.b32 	%r157, 0;
$L__BB0_35:
	.pragma "nounroll";
	mul.wide.u32 	%rd226, %r157, 4;
	add.s64 	%rd227, %rd4, %rd226;
	ld.local.f32 	%f183, [%rd227];
	add.s64 	%rd228, %rd3, %rd226;
	ld.global.f32 	%f184, [%rd228];
	mul.f32 	%f185, %f183, %f184;
	add.s64 	%rd229, %rd5, %rd226;
	st.local.f32 	[%rd229], %f185;
	ld.local.f32 	%f186, [%rd227+4];
	ld.global.f32 	%f187, [%rd228+4];
	mul.f32 	%f188, %f186, %f187;
	st.local.f32 	[%rd229+4], %f188;
	ld.local.f32 	%f189, [%rd227+8];
	ld.global.f32 	%f190, [%rd228+8];
	mul.f32 	%f191, %f189, %f190;
	st.local.f32 	[%rd229+8], %f191;
	ld.local.f32 	%f192, [%rd227+12];
	ld.global.f32 	%f193, [%rd228+12];
	mul.f32 	%f194, %f192, %f193;
	st.local.f32 	[%rd229+12], %f194;
	ld.local.f32 	%f195, [%rd227+16];
	ld.global.f32 	%f196, [%rd228+16];
	mul.f32 	%f197, %f195, %f196;
	st.local.f32 	[%rd229+16], %f197;
	ld.local.f32 	%f198, [%rd227+20];
	ld.global.f32 	%f199, [%rd228+20];
	mul.f32 	%f200, %f198, %f199;
	st.local.f32 	[%rd229+20], %f200;
	ld.local.f32 	%f201, [%rd227+24];
	ld.global.f32 	%f202, [%rd228+24];
	mul.f32 	%f203, %f201, %f202;
	st.local.f32 	[%rd229+24], %f203;
	ld.local.f32 	%f204, [%rd227+28];
	ld.global.f32 	%f205, [%rd228+28];
	mul.f32 	%f206, %f204, %f205;
	st.local.f32 	[%rd229+28], %f206;
	ld.local.f32 	%f207, [%rd227+32];
	ld.global.f32 	%f208, [%rd228+32];
	mul.f32 	%f209, %f207, %f208;
	st.local.f32 	[%rd229+32], %f209;
	ld.local.f32 	%f210, [%rd227+36];
	ld.global.f32 	%f211, [%rd228+36];
	mul.f32 	%f212, %f210, %f211;
	st.local.f32 	[%rd229+36], %f212;
	ld.local.f32 	%f213, [%rd227+40];
	ld.global.f32 	%f214, [%rd228+40];
	mul.f32 	%f215, %f213, %f214;
	st.local.f32 	[%rd229+40], %f215;
	ld.local.f32 	%f216, [%rd227+44];
	ld.global.f32 	%f217, [%rd228+44];
	mul.f32 	%f218, %f216, %f217;
	st.local.f32 	[%rd229+44], %f218;
	ld.local.f32 	%f219, [%rd227+48];
	ld.global.f32 	%f220, [%rd228+48];
	mul.f32 	%f221, %f219, %f220;
	st.local.f32 	[%rd229+48], %f221;
	ld.local.f32 	%f222, [%rd227+52];
	ld.global.f32 	%f223, [%rd228+52];
	mul.f32 	%f224, %f222, %f223;
	st.local.f32 	[%rd229+52], %f224;
	ld.local.f32 	%f225, [%rd227+56];
	ld.global.f32 	%f226, [%rd228+56];
	mul.f32 	%f227, %f225, %f226;
	st.local.f32 	[%rd229+56], %f227;
	ld.local.f32 	%f228, [%rd227+60];
	ld.global.f32 	%f229, [%rd228+60];
	mul.f32 	%f230, %f228, %f229;
	st.local.f32 	[%rd229+60], %f230;
	add.s32 	%r157, %r157, 16;
	setp.eq.s32 	%p78, %r157, %r8;
	mov.u32 	%r163, %r8;
	@%p78 bra 	$L__BB0_36;
	bra.uni 	$L__BB0_35;
$L__BB0_36:
	setp.eq.s32 	%p79, %r4, 0;
	@%p79 bra 	$L__BB0_46;
	add.s32 	%r140, %r4, -1;
	setp.lt.u32 	%p80, %r140, 7;
	@%p80 bra 	$L__BB0_39;
	mul.wide.u32 	%rd230, %r163, 4;
	add.s64 	%rd231, %rd4, %rd230;
	ld.local.f32 	%f231, [%rd231];
	add.s64 	%rd232, %rd3, %rd230;
	ld.global.f32 	%f232, [%rd232];
	mul.f32 	%f233, %f231, %f232;
	add.s64 	%rd233, %rd5, %rd230;
	st.local.f32 	[%rd233], %f233;
	ld.local.f32 	%f234, [%rd231+4];
	ld.global.f32 	%f235, [%rd232+4];
	mul.f32 	%f236, %f234, %f235;
	st.local.f32 	[%rd233+4], %f236;
	ld.local.f32 	%f237, [%rd231+8];
	ld.global.f32 	%f238, [%rd232+8];
	mul.f32 	%f239, %f237, %f238;
	st.local.f32 	[%rd233+8], %f239;
	ld.local.f32 	%f240, [%rd231+12];
	ld.global.f32 	%f241, [%rd232+12];
	mul.f32 	%f242, %f240, %f241;
	st.local.f32 	[%rd233+12], %f242;
	ld.local.f32 	%f243, [%rd231+16];
	ld.global.f32 	%f244, [%rd232+16];
	mul.f32 	%f245, %f243, %f244;
	st.local.f32 	[%rd233+16], %f245;
	ld.local.f32 	%f246, [%rd231+20];
	ld.global.f32 	%f247, [%rd232+20];
	mul.f32 	%f248, %f246, %f247;
	st.local.f32 	[%rd233+20], %f248;
	ld.local.f32 	%f249, [%rd231+24];
	ld.global.f32 	%f250, [%rd232+24];
	mul.f32 	%f251, %f249, %f250;
	st.local.f32 	[%rd233+24], %f251;
	ld.local.f32 	%f252, [%rd231+28];
	ld.global.f32 	%f253, [%rd232+28];
	mul.f32 	%f254, %f252, %f253;
	st.local.f32 	[%rd233+28], %f254;
	add.s32 	%r163, %r163, 8;
$L__BB0_39:
	setp.eq.s32 	%p81, %r5, 0;
	@%p81 bra 	$L__BB0_46;
	add.s32 	%r141, %r5, -1;
	setp.lt.u32 	%p82, %r141, 3;
	@%p82 bra 	$L__BB0_42;
	mul.wide.u32 	%rd234, %r163, 4;
	add.s64 	%rd235, %rd4, %rd234;
	ld.local.f32 	%f255, [%rd235];
	add.s64 	%rd236, %rd3, %rd234;
	ld.global.f32 	%f256, [%rd236];
	mul.f32 	%f257, %f255, %f256;
	add.s64 	%rd237, %rd5, %rd234;
	st.local.f32 	[%rd237], %f257;
	ld.local.f32 	%f258, [%rd235+4];
	ld.global.f32 	%f259, [%rd236+4];
	mul.f32 	%f260, %f258, %f259;
	st.local.f32 	[%rd237+4], %f260;
	ld.local.f32 	%f261, [%rd235+8];
	ld.global.f32 	%f262, [%rd236+8];
	mul.f32 	%f263, %f261, %f262;
	st.local.f32 	[%rd237+8], %f263;
	ld.local.f32 	%f264, [%rd235+12];
	ld.global.f32 	%f265, [%rd236+12];
	mul.f32 	%f266, %f264, %f265;
	st.local.f32 	[%rd237+12], %f266;
	add.s32 	%r163, %r163, 4;
$L__BB0_42:
	and.b32  	%r32, %r3, 3;
	setp.eq.s32 	%p83, %r32, 0;
	@%p83 bra 	$L__BB0_46;
	setp.eq.s32 	%p84, %r32, 1;
	mul.wide.u32 	%rd238, %r163, 4;
	add.s64 	%rd27, %rd4, %rd238;
	ld.local.f32 	%f267, [%rd27];
	add.s64 	%rd28, %rd3, %rd238;
	ld.global.f32 	%f268, [%rd28];
	mul.f32 	%f269, %f267, %f268;
	add.s64 	%rd29, %rd5, %rd238;
	st.local.f32 	[%rd29], %f269;
	@%p84 bra 	$L__BB0_46;
	setp.eq.s32 	%p85, %r32, 2;
	ld.local.f32 	%f270, [%rd27+4];
	ld.global.f32 	%f271, [%rd28+4];
	mul.f32 	%f272, %f270, %f271;
	st.local.f32 	[%rd29+4], %f272;
	@%p85 bra 	$L__BB0_46;
	ld.local.f32 	%f273, [%rd27+8];
	ld.global.f32 	%f274, [%rd28+8];
	mul.f32 	%f275, %f273, %f274;
	st.local.f32 	[%rd29+8], %f275;
$L__BB0_46:
	setp.lt.u32 	%p86, %r3, 16;
	mov.f32 	%f344, 0f00000000;
	mov.b32 	%r160, 0;
	@%p86 bra 	$L__BB0_49;
	mov.f32 	%f344, 0f00000000;
	mov.b32 	%r158, 0;
$L__BB0_48:
	.pragma "nounroll";
	mul.wide.u32 	%rd239, %r158, 4;
	add.s64 	%rd240, %rd5, %rd239;
	ld.local.f32 	%f279, [%rd240];
	add.f32 	%f280, %f344, %f279;
	ld.local.f32 	%f281, [%rd240+4];
	add.f32 	%f282, %f280, %f281;
	ld.local.f32 	%f283, [%rd240+8];
	add.f32 	%f284, %f282, %f283;
	ld.local.f32 	%f285, [%rd240+12];
	add.f32 	%f286, %f284, %f285;
	ld.local.f32 	%f287, [%rd240+16];
	add.f32 	%f288, %f286, %f287;
	ld.local.f32 	%f289, [%rd240+20];
	add.f32 	%f290, %f288, %f289;
	ld.local.f32 	%f291, [%rd240+24];
	add.f32 	%f292, %f290, %f291;
	ld.local.f32 	%f293, [%rd240+28];
	add.f32 	%f294, %f292, %f293;
	ld.local.f32 	%f295, [%rd240+32];
	add.f32 	%f296, %f294, %f295;
	ld.local.f32 	%f297, [%rd240+36];
	add.f32 	%f298, %f296, %f297;
	ld.local.f32 	%f299, [%rd240+40];
	add.f32 	%f300, %f298, %f299;
	ld.local.f32 	%f301, [%rd240+44];
	add.f32 	%f302, %f300, %f301;
	ld.local.f32 	%f303, [%rd240+48];
	add.f32 	%f304, %f302, %f303;
	ld.local.f32 	%f305, [%rd240+52];
	add.f32 	%f306, %f304, %f305;
	ld.local.f32 	%f307, [%rd240+56];
	add.f32 	%f308, %f306, %f307;
	ld.local.f32 	%f309, [%rd240+60];
	add.f32 	%f344, %f308, %f309;
	add.s32 	%r158, %r158, 16;
	setp.ne.s32 	%p87, %r158, %r8;
	mov.u32 	%r160, %r8;
	@%p87 bra 	$L__BB0_48;
$L__BB0_49:
	setp.eq.s32 	%p88, %r4, 0;
	@%p88 bra 	$L__BB0_59;
	add.s32 	%r145, %r4, -1;
	setp.lt.u32 	%p89, %r145, 7;
	@%p89 bra 	$L__BB0_52;
	mul.wide.u32 	%rd241, %r160, 4;
	add.s64 	%rd242, %rd5, %rd241;
	ld.local.f32 	%f311, [%rd242];
	add.f32 	%f312, %f344, %f311;
	ld.local.f32 	%f313, [%rd242+4];
	add.f32 	%f314, %f312, %f313;
	ld.local.f32 	%f315, [%rd242+8];
	add.f32 	%f316, %f314, %f315;
	ld.local.f32 	%f317, [%rd242+12];
	add.f32 	%f318, %f316, %f317;
	ld.local.f32 	%f319, [%rd242+16];
	add.f32 	%f320, %f318, %f319;
	ld.local.f32 	%f321, [%rd242+20];
	add.f32 	%f322, %f320, %f321;
	ld.local.f32 	%f323, [%rd242+24];
	add.f32 	%f324, %f322, %f323;
	ld.local.f32 	%f325, [%rd242+28];
	add.f32 	%f344, %f324, %f325;
	add.s32 	%r160, %r160, 8;
$L__BB0_52:
	setp.eq.s32 	%p90, %r5, 0;
	@%p90 bra 	$L__BB0_59;
	add.s32 	%r146, %r5, -1;
	setp.lt.u32 	%p91, %r146, 3;
	@%p91 bra 	$L__BB0_55;
	mul.wide.u32 	%rd243, %r160, 4;
	add.s64 	%rd244, %rd5, %rd243;
	ld.local.f32 	%f327, [%rd244];
	add.f32 	%f328, %f344, %f327;
	ld.local.f32 	%f329, [%rd244+4];
	add.f32 	%f330, %f328, %f329;
	ld.local.f32 	%f331, [%rd244+8];
	add.f32 	%f332, %f330, %f331;
	ld.local.f32 	%f333, [%rd244+12];
	add.f32 	%f344, %f332, %f333;
	add.s32 	%r160, %r160, 4;
$L__BB0_55:
	and.b32  	%r25, %r3, 3;
	setp.eq.s32 	%p92, %r25, 0;
	@%p92 bra 	$L__BB0_59;
	setp.eq.s32 	%p93, %r25, 1;
	mul.wide.u32 	%rd245, %r160, 4;
	add.s64 	%rd26, %rd5, %rd245;
	ld.local.f32 	%f334, [%rd26];
	add.f32 	%f344, %f344, %f334;
	@%p93 bra 	$L__BB0_59;
	setp.eq.s32 	%p94, %r25, 2;
	ld.local.f32 	%f335, [%rd26+4];
	add.f32 	%f344, %f344, %f335;
	@%p94 bra 	$L__BB0_59;
	ld.local.f32 	%f336, [%rd26+8];
	add.f32 	%f344, %f344, %f336;
$L__BB0_59:
	mul.wide.u32 	%rd246, %r10, 4;
	add.s64 	%rd247, %rd6, %rd246;
	st.local.f32 	[%rd247], %f344;
	add.s32 	%r155, %r10, 1;
	sub.s32 	%r147, %r93, %r95;
	setp.eq.s32 	%p95, %r10, %r147;
	@%p95 bra 	$L__BB0_60;
	bra.uni 	$L__BB0_6;
$L__BB0_60:
	mul.lo.s32 	%r148, %r154, %r2;
	mul.wide.u32 	%rd249, %r148, 4;
	add.s64 	%rd42, %rd2, %rd249;
	mov.b64 	%rd260, 0;
$L__BB0_61:
	add.s64 	%rd250, %rd6, %rd260;
	ld.local.u8 	%rs18, [%rd250];
	add.s64 	%rd251, %rd42, %rd260;
	st.global.u8 	[%rd251], %rs18;
	add.s64 	%rd260, %rd260, 1;
	setp.lt.u64 	%p96, %rd260, %rd8;
	@%p96 bra 	$L__BB0_61;
	ld.param.u32 	%r153, [convolution_param_4];
	add.s32 	%r36, %r154, 1;
	sub.s32 	%r149, %r153, %r96;
	setp.eq.s32 	%p97, %r154, %r149;
	mov.u32 	%r154, %r36;
	@%p97 bra 	$L__BB0_144;
	bra.uni 	$L__BB0_5;
$L__BB0_63:
	ld.param.u32 	%r152, [convolution_param_4];
	sub.s32 	%r118, %r152, %r96;
	add.s32 	%r37, %r118, 1;
	and.b32  	%r38, %r96, 3;
	and.b32  	%r39, %r96, 2147483644;
	mov.b32 	%r166, 0;
$L__BB0_64:
	mul.lo.s32 	%r41, %r166, %r93;
	mov.b32 	%r167, 0;
$L__BB0_65:
	mov.u32 	%r42, %r167;
	setp.lt.u32 	%p36, %r96, 4;
	add.s32 	%r121, %r42, %r41;
	cvt.s64.s32 	%rd45, %r121;
	mov.b32 	%r169, 0;
	@%p36 bra 	$L__BB0_80;
	mov.b32 	%r168, 0;
$L__BB0_67:
	mul.lo.s32 	%r123, %r168, %r95;
	mul.wide.s32 	%rd131, %r123, 4;
	add.s64 	%rd46, %rd4, %rd131;
	mul.lo.s32 	%r44, %r168, %r93;
	setp.eq.s32 	%p37, %r95, 0;
	@%p37 bra 	$L__BB0_70;
	cvt.s64.s32 	%rd133, %r44;
	add.s64 	%rd134, %rd133, %rd45;
	shl.b64 	%rd135, %rd134, 2;
	add.s64 	%rd47, %rd1, %rd135;
	mov.b64 	%rd261, 0;
$L__BB0_69:
	add.s64 	%rd136, %rd47, %rd261;
	ld.global.u8 	%rs3, [%rd136];
	add.s64 	%rd137, %rd46, %rd261;
	st.local.u8 	[%rd137], %rs3;
	add.s64 	%rd261, %rd261, 1;
	setp.lt.u64 	%p38, %rd261, %rd7;
	@%p38 bra 	$L__BB0_69;
$L__BB0_70:
	setp.eq.s32 	%p39, %r95, 0;
	add.s64 	%rd50, %rd46, %rd7;
	add.s32 	%r45, %r44, %r93;
	@%p39 bra 	$L__BB0_73;
	cvt.s64.s32 	%rd139, %r45;
	add.s64 	%rd140, %rd139, %rd45;
	shl.b64 	%rd141, %rd140, 2;
	add.s64 	%rd51, %rd1, %rd141;
	mov.b64 	%rd262, 0;
$L__BB0_72:
	add.s64 	%rd142, %rd51, %rd262;
	ld.global.u8 	%rs4, [%rd142];
	add.s64 	%rd143, %rd50, %rd262;
	st.local.u8 	[%rd143], %rs4;
	add.s64 	%rd262, %rd262, 1;
	setp.lt.u64 	%p40, %rd262, %rd7;
	@%p40 bra 	$L__BB0_72;
$L__BB0_73:
	setp.eq.s32 	%p41, %r95, 0;
	add.s64 	%rd54, %rd50, %rd7;
	add.s32 	%r46, %r45, %r93;
	@%p41 bra 	$L__BB0_76;
	cvt.s64.s32 	%rd145, %r46;
	add.s64 	%rd146, %rd145, %rd45;
	shl.b64 	%rd147, %rd146, 2;
	add.s64 	%rd55, %rd1, %rd147;
	mov.b64 	%rd263, 0;
$L__BB0_75:
	add.s64 	%rd148, %rd55, %rd263;
	ld.global.u8 	%rs5, [%rd148];
	add.s64 	%rd149, %rd54, %rd263;
	st.local.u8 	[%rd149], %rs5;
	add.s64 	%rd263, %rd263, 1;
	setp.lt.u64 	%p42, %rd263, %rd7;
	@%p42 bra 	$L__BB0_75;
$L__BB0_76:
	add.s32 	%r124, %r46, %r93;
	cvt.s64.s32 	%rd150, %r124;
	add.s64 	%rd58, %rd150, %rd45;
	@%p41 bra 	$L__BB0_79;
	shl.b64 	%rd152, %rd58, 2;
	add.s64 	%rd59, %rd1, %rd152;
	mov.b64 	%rd264, 0;
$L__BB0_78:
	add.s64 	%rd153, %rd59, %rd264;
	ld.global.u8 	%rs6, [%rd153];
	add.s64 	%rd154, %rd7, %rd264;
	add.s64 	%rd155, %rd54, %rd154;
	st.local.u8 	[%rd155], %rs6;
	add.s64 	%rd264, %rd264, 1;
	setp.lt.u64 	%p44, %rd264, %rd7;
	@%p44 bra 	$L__BB0_78;
$L__BB0_79:
	add.s32 	%r168, %r168, 4;
	setp.ne.s32 	%p45, %r168, %r39;
	mov.u32 	%r169, %r39;
	@%p45 bra 	$L__BB0_67;
$L__BB0_80:
	setp.eq.s32 	%p46, %r38, 0;
	@%p46 bra 	$L__BB0_92;
	mul.lo.s32 	%r125, %r169, %r95;
	mul.wide.s32 	%rd156, %r125, 4;
	add.s64 	%rd62, %rd4, %rd156;
	mul.lo.s32 	%r49, %r169, %r93;
	setp.eq.s32 	%p47, %r95, 0;
	@%p47 bra 	$L__BB0_84;
	cvt.s64.s32 	%rd158, %r49;
	add.s64 	%rd159, %rd158, %rd45;
	shl.b64 	%rd160, %rd159, 2;
	add.s64 	%rd63, %rd1, %rd160;
	mov.b64 	%rd265, 0;
$L__BB0_83:
	add.s64 	%rd161, %rd63, %rd265;
	ld.global.u8 	%rs7, [%rd161];
	add.s64 	%rd162, %rd62, %rd265;
	st.local.u8 	[%rd162], %rs7;
	add.s64 	%rd265, %rd265, 1;
	setp.lt.u64 	%p48, %rd265, %rd7;
	@%p48 bra 	$L__BB0_83;
$L__BB0_84:
	setp.eq.s32 	%p49, %r38, 1;
	@%p49 bra 	$L__BB0_92;
	setp.eq.s32 	%p50, %r95, 0;
	add.s64 	%rd66, %rd62, %rd7;
	add.s32 	%r50, %r49, %r93;
	@%p50 bra 	$L__BB0_88;
	cvt.s64.s32 	%rd164, %r50;
	add.s64 	%rd165, %rd164, %rd45;
	shl.b64 	%rd166, %rd165, 2;
	add.s64 	%rd67, %rd1, %rd166;
	mov.b64 	%rd266, 0;
$L__BB0_87:
	add.s64 	%rd167, %rd67, %rd266;
	ld.global.u8 	%rs8, [%rd167];
	add.s64 	%rd168, %rd66, %rd266;
	st.local.u8 	[%rd168], %rs8;
	add.s64 	%rd266, %rd266, 1;
	setp.lt.u64 	%p51, %rd266, %rd7;
	@%p51 bra 	$L__BB0_87;
$L__BB0_88:
	setp.eq.s32 	%p52, %r38, 2;
	@%p52 bra 	$L__BB0_92;
	setp.eq.s32 	%p53, %r95, 0;
	add.s32 	%r126, %r50, %r93;
	cvt.s64.s32 	%rd169, %r126;
	add.s64 	%rd70, %rd169, %rd45;
	@%p53 bra 	$L__BB0_92;
	shl.b64 	%rd171, %rd70, 2;
	add.s64 	%rd71, %rd1, %rd171;
	mov.b64 	%rd267, 0;
$L__BB0_91:
	add.s64 	%rd172, %rd71, %rd267;
	ld.global.u8 	%rs9, [%rd172];
	add.s64 	%rd173, %rd7, %rd267;
	add.s64 	%rd174, %rd66, %rd173;
	st.local.u8 	[%rd174], %rs9;
	add.s64 	%rd267, %rd267, 1;
	setp.lt.u64 	%p54, %rd267, %rd7;
	@%p54 bra 	$L__BB0_91;
$L__BB0_92:
	mul.wide.u32 	%rd175, %r42, 4;
	add.s64 	%rd176, %rd6, %rd175;
	mov.b32 	%r127, 0;
	st.local.u32 	[%rd176], %r127;
	add.s32 	%r167, %r42, 1;
	setp.ne.s32 	%p55, %r42, %r1;
	@%p55 bra 	$L__BB0_65;
	mul.lo.s32 	%r128, %r166, %r2;
	mul.wide.u32 	%rd178, %r128, 4;
	add.s64 	%rd74, %rd2, %rd178;
	mov.b64 	%rd268, 0;
$L__BB0_94:
	add.s64 	%rd179, %rd6, %rd268;
	ld.local.u8 	%rs10, [%rd179];
	add.s64 	%rd180, %rd74, %rd268;
	st.global.u8 	[%rd180], %rs10;
	add.s64 	%rd268, %rd268, 1;
	setp.lt.u64 	%p56, %rd268, %rd8;
	@%p56 bra 	$L__BB0_94;
	add.s32 	%r166, %r166, 1;
	setp.eq.s32 	%p57, %r166, %r37;
	@%p57 bra 	$L__BB0_144;
	bra.uni 	$L__BB0_64;
$L__BB0_96:
	setp.lt.s32 	%p4, %r3, 1;
	@%p4 bra 	$L__BB0_129;
	ld.param.u32 	%r151, [convolution_param_4];
	sub.s32 	%r110, %r151, %r96;
	add.s32 	%r53, %r110, 1;
	and.b32  	%r54, %r3, 15;
	add.s32 	%r55, %r54, -1;
	and.b32  	%r56, %r3, 7;
	add.s32 	%r57, %r56, -1;
	and.b32  	%r58, %r3, 2147483632;
	and.b32  	%r59, %r3, 3;
	mov.b32 	%r170, 0;
$L__BB0_98:
	mov.b32 	%r171, 0;
$L__BB0_99:
	mov.u32 	%r61, %r171;
	setp.lt.u32 	%p14, %r3, 16;
	mov.b32 	%r178, 0;
	@%p14 bra 	$L__BB0_102;
	mov.b32 	%r172, 0;
$L__BB0_101:
	.pragma "nounroll";
	mul.wide.u32 	%rd105, %r172, 4;
	add.s64 	%rd106, %rd4, %rd105;
	ld.local.f32 	%f29, [%rd106];
	add.s64 	%rd107, %rd3, %rd105;
	ld.global.f32 	%f30, [%rd107];
	mul.f32 	%f31, %f29, %f30;
	add.s64 	%rd108, %rd5, %rd105;
	st.local.f32 	[%rd108], %f31;
	ld.local.f32 	%f32, [%rd106+4];
	ld.global.f32 	%f33, [%rd107+4];
	mul.f32 	%f34, %f32, %f33;
	st.local.f32 	[%rd108+4], %f34;
	ld.local.f32 	%f35, [%rd106+8];
	ld.global.f32 	%f36, [%rd107+8];
	mul.f32 	%f37, %f35, %f36;
	st.local.f32 	[%rd108+8], %f37;
	ld.local.f32 	%f38, [%rd106+12];
	ld.global.f32 	%f39, [%rd107+12];
	mul.f32 	%f40, %f38, %f39;
	st.local.f32 	[%rd108+12], %f40;
	ld.local.f32 	%f41, [%rd106+16];
	ld.global.f32 	%f42, [%rd107+16];
	mul.f32 	%f43, %f41, %f42;
	st.local.f32 	[%rd108+16], %f43;
	ld.local.f32 	%f44, [%rd106+20];
	ld.global.f32 	%f45, [%rd107+20];
	mul.f32 	%f46, %f44, %f45;
	st.local.f32 	[%rd108+20], %f46;
	ld.local.f32 	%f47, [%rd106+24];
	ld.global.f32 	%f48, [%rd107+24];
	mul.f32 	%f49, %f47, %f48;
	st.local.f32 	[%rd108+24], %f49;
	ld.local.f32 	%f50, [%rd106+28];
	ld.global.f32 	%f51, [%rd107+28];
	mul.f32 	%f52, %f50, %f51;
	st.local.f32 	[%rd108+28], %f52;
	ld.local.f32 	%f53, [%rd106+32];
	ld.global.f32 	%f54, [%rd107+32];
	mul.f32 	%f55, %f53, %f54;
	st.local.f32 	[%rd108+32], %f55;
	ld.local.f32 	%f56, [%rd106+36];
	ld.global.f32 	%f57, [%rd107+36];
	mul.f32 	%f58, %f56, %f57;
	st.local.f32 	[%rd108+36], %f58;
	ld.local.f32 	%f59, [%rd106+40];
	ld.global.f32 	%f60, [%rd107+40];
	mul.f32 	%f61, %f59, %f60;
	st.local.f32 	[%rd108+40], %f61;
	ld.local.f32 	%f62, [%rd106+44];
	ld.global.f32 	%f63, [%rd107+44];
	mul.f32 	%f64, %f62, %f63;
	st.local.f32 	[%rd108+44], %f64;
	ld.local.f32 	%f65, [%rd106+48];
	ld.global.f32 	%f66, [%rd107+48];
	mul.f32 	%f67, %f65, %f66;
	st.local.f32 	[%rd108+48], %f67;
	ld.local.f32 	%f68, [%rd106+52];
	ld.global.f32 	%f69, [%rd107+52];
	mul.f32 	%f70, %f68, %f69;
	st.local.f32 	[%rd108+52], %f70;
	ld.local.f32 	%f71, [%rd106+56];
	ld.global.f32 	%f72, [%rd107+56];
	mul.f32 	%f73, %f71, %f72;
	st.local.f32 	[%rd108+56], %f73;
	ld.local.f32 	%f74, [%rd106+60];
	ld.global.f32 	%f75, [%rd107+60];
	mul.f32 	%f76, %f74, %f75;
	st.local.f32 	[%rd108+60], %f76;
	add.s32 	%r172, %r172, 16;
	setp.eq.s32 	%p15, %r172, %r58;
	mov.u32 	%r178, %r58;
	@%p15 bra 	$L__BB0_102;
	bra.uni 	$L__BB0_101;
$L__BB0_102:
	setp.eq.s32 	%p16, %r54, 0;
	@%p16 bra 	$L__BB0_112;
	setp.lt.u32 	%p17, %r55, 7;
	@%p17 bra 	$L__BB0_105;
	mul.wide.u32 	%rd109, %r178, 4;
	add.s64 	%rd110, %rd4, %rd109;
	ld.local.f32 	%f77, [%rd110];
	add.s64 	%rd111, %rd3, %rd109;
	ld.global.f32 	%f78, [%rd111];
	mul.f32 	%f79, %f77, %f78;
	add.s64 	%rd112, %rd5, %rd109;
	st.local.f32 	[%rd112], %f79;
	ld.local.f32 	%f80, [%rd110+4];
	ld.global.f32 	%f81, [%rd111+4];
	mul.f32 	%f82, %f80, %f81;
	st.local.f32 	[%rd112+4], %f82;
	ld.local.f32 	%f83, [%rd110+8];
	ld.global.f32 	%f84, [%rd111+8];
	mul.f32 	%f85, %f83, %f84;
	st.local.f32 	[%rd112+8], %f85;
	ld.local.f32 	%f86, [%rd110+12];
	ld.global.f32 	%f87, [%rd111+12];
	mul.f32 	%f88, %f86, %f87;
	st.local.f32 	[%rd112+12], %f88;
	ld.local.f32 	%f89, [%rd110+16];
	ld.global.f32 	%f90, [%rd111+16];
	mul.f32 	%f91, %f89, %f90;
	st.local.f32 	[%rd112+16], %f91;
	ld.local.f32 	%f92, [%rd110+20];
	ld.global.f32 	%f93, [%rd111+20];
	mul.f32 	%f94, %f92, %f93;
	st.local.f32 	[%rd112+20], %f94;
	ld.local.f32 	%f95, [%rd110+24];
	ld.global.f32 	%f96, [%rd111+24];
	mul.f32 	%f97, %f95, %f96;
	st.local.f32 	[%rd112+24], %f97;
	ld.local.f32 	%f98, [%rd110+28];
	ld.global.f32 	%f99, [%rd111+28];
	mul.f32 	%f100, %f98, %f99;
	st.local.f32 	[%rd112+28], %f100;
	add.s32 	%r178, %r178, 8;
$L__BB0_105:
	setp.eq.s32 	%p18, %r56, 0;
	@%p18 bra 	$L__BB0_112;
	setp.lt.u32 	%p19, %r57, 3;
	@%p19 bra 	$L__BB0_108;
	mul.wide.u32 	%rd113, %r178, 4;
	add.s64 	%rd114, %rd4, %rd113;
	ld.local.f32 	%f101, [%rd114];
	add.s64 	%rd115, %rd3, %rd113;
	ld.global.f32 	%f102, [%rd115];
	mul.f32 	%f103, %f101, %f102;
	add.s64 	%rd116, %rd5, %rd113;
	st.local.f32 	[%rd116], %f103;
	ld.local.f32 	%f104, [%rd114+4];
	ld.global.f32 	%f105, [%rd115+4];
	mul.f32 	%f106, %f104, %f105;
	st.local.f32 	[%rd116+4], %f106;
	ld.local.f32 	%f107, [%rd114+8];
	ld.global.f32 	%f108, [%rd115+8];
	mul.f32 	%f109, %f107, %f108;
	st.local.f32 	[%rd116+8], %f109;
	ld.local.f32 	%f110, [%rd114+12];
	ld.global.f32 	%f111, [%rd115+12];
	mul.f32 	%f112, %f110, %f111;
	st.local.f32 	[%rd116+12], %f112;
	add.s32 	%r178, %r178, 4;
$L__BB0_108:
	setp.eq.s32 	%p20, %r59, 0;
	@%p20 bra 	$L__BB0_112;
	setp.eq.s32 	%p21, %r59, 1;
	mul.wide.u32 	%rd117, %r178, 4;
	add.s64 	%rd78, %rd4, %rd117;
	ld.local.f32 	%f113, [%rd78];
	add.s64 	%rd79, %rd3, %rd117;
	ld.global.f32 	%f114, [%rd79];
	mul.f32 	%f115, %f113, %f114;
	add.s64 	%rd80, %rd5, %rd117;
	st.local.f32 	[%rd80], %f115;
	@%p21 bra 	$L__BB0_112;
	setp.eq.s32 	%p22, %r59, 2;
	ld.local.f32 	%f116, [%rd78+4];
	ld.global.f32 	%f117, [%rd79+4];
	mul.f32 	%f118, %f116, %f117;
	st.local.f32 	[%rd80+4], %f118;
	@%p22 bra 	$L__BB0_112;
	ld.local.f32 	%f119, [%rd78+8];
	ld.global.f32 	%f120, [%rd79+8];
	mul.f32 	%f121, %f119, %f120;
	st.local.f32 	[%rd80+8], %f121;
$L__BB0_112:
	setp.lt.u32 	%p23, %r3, 16;
	mov.f32 	%f352, 0f00000000;
	mov.b32 	%r175, 0;
	@%p23 bra 	$L__BB0_115;
	mov.f32 	%f352, 0f00000000;
	mov.b32 	%r173, 0;
$L__BB0_114:
	.pragma "nounroll";
	mul.wide.u32 	%rd118, %r173, 4;
	add.s64 	%rd119, %rd5, %rd118;
	ld.local.f32 	%f125, [%rd119];
	add.f32 	%f126, %f352, %f125;
	ld.local.f32 	%f127, [%rd119+4];
	add.f32 	%f128, %f126, %f127;
	ld.local.f32 	%f129, [%rd119+8];
	add.f32 	%f130, %f128, %f129;
	ld.local.f32 	%f131, [%rd119+12];
	add.f32 	%f132, %f130, %f131;
	ld.local.f32 	%f133, [%rd119+16];
	add.f32 	%f134, %f132, %f133;
	ld.local.f32 	%f135, [%rd119+20];
	add.f32 	%f136, %f134, %f135;
	ld.local.f32 	%f137, [%rd119+24];
	add.f32 	%f138, %f136, %f137;
	ld.local.f32 	%f139, [%rd119+28];
	add.f32 	%f140, %f138, %f139;
	ld.local.f32 	%f141, [%rd119+32];
	add.f32 	%f142, %f140, %f141;
	ld.local.f32 	%f143, [%rd119+36];
	add.f32 	%f144, %f142, %f143;
	ld.local.f32 	%f145, [%rd119+40];
	add.f32 	%f146, %f144, %f145;
	ld.local.f32 	%f147, [%rd119+44];
	add.f32 	%f148, %f146, %f147;
	ld.local.f32 	%f149, [%rd119+48];
	add.f32 	%f150, %f148, %f149;
	ld.local.f32 	%f151, [%rd119+52];
	add.f32 	%f152, %f150, %f151;
	ld.local.f32 	%f153, [%rd119+56];
	add.f32 	%f154, %f152, %f153;
	ld.local.f32 	%f155, [%rd119+60];
	add.f32 	%f352, %f154, %f155;
	add.s32 	%r173, %r173, 16;
	setp.ne.s32 	%p24, %r173, %r58;
	mov.u32 	%r175, %r58;
	@%p24 bra 	$L__BB0_114;
$L__BB0_115:
	setp.eq.s32 	%p25, %r54, 0;
	@%p25 bra 	$L__BB0_125;
	setp.lt.u32 	%p26, %r55, 7;
	@%p26 bra 	$L__BB0_118;
	mul.wide.u32 	%rd120, %r175, 4;
	add.s64 	%rd121, %rd5, %rd120;
	ld.local.f32 	%f157, [%rd121];
	add.f32 	%f158, %f352, %f157;
	ld.local.f32 	%f159, [%rd121+4];
	add.f32 	%f160, %f158, %f159;
	ld.local.f32 	%f161, [%rd121+8];
	add.f32 	%f162, %f160, %f161;
	ld.local.f32 	%f163, [%rd121+12];
	add.f32 	%f164, %f162, %f163;
	ld.local.f32 	%f165, [%rd121+16];
	add.f32 	%f166, %f164, %f165;
	ld.local.f32 	%f167, [%rd121+20];
	add.f32 	%f168, %f166, %f167;
	ld.local.f32 	%f169, [%rd121+24];
	add.f32 	%f170, %f168, %f169;
	ld.local.f32 	%f171, [%rd121+28];
	add.f32 	%f352, %f170, %f171;
	add.s32 	%r175, %r175, 8;
$L__BB0_118:
	setp.eq.s32 	%p27, %r56, 0;
	@%p27 bra 	$L__BB0_125;
	setp.lt.u32 	%p28, %r57, 3;
	@%p28 bra 	$L__BB0_121;
	mul.wide.u32 	%rd122, %r175, 4;
	add.s64 	%rd123, %rd5, %rd122;
	ld.local.f32 	%f173, [%rd123];
	add.f32 	%f174, %f352, %f173;
	ld.local.f32 	%f175, [%rd123+4];
	add.f32 	%f176, %f174, %f175;
	ld.local.f32 	%f177, [%rd123+8];
	add.f32 	%f178, %f176, %f177;
	ld.local.f32 	%f179, [%rd123+12];
	add.f32 	%f352, %f178, %f179;
	add.s32 	%r175, %r175, 4;
$L__BB0_121:
	setp.eq.s32 	%p29, %r59, 0;
	@%p29 bra 	$L__BB0_125;
	setp.eq.s32 	%p30, %r59, 1;
	mul.wide.u32 	%rd124, %r175, 4;
	add.s64 	%rd77, %rd5, %rd124;
	ld.local.f32 	%f180, [%rd77];
	add.f32 	%f352, %f352, %f180;
	@%p30 bra 	$L__BB0_125;
	setp.eq.s32 	%p31, %r59, 2;
	ld.local.f32 	%f181, [%rd77+4];
	add.f32 	%f352, %f352, %f181;
	@%p31 bra 	$L__BB0_125;
	ld.local.f32 	%f182, [%rd77+8];
	add.f32 	%f352, %f352, %f182;
$L__BB0_125:
	mul.wide.u32 	%rd125, %r61, 4;
	add.s64 	%rd126, %rd6, %rd125;
	st.local.f32 	[%rd126], %f352;
	add.s32 	%r171, %r61, 1;
	setp.eq.s32 	%p32, %r61, %r1;
	@%p32 bra 	$L__BB0_126;
	bra.uni 	$L__BB0_99;
$L__BB0_126:
	mul.lo.s32 	%r116, %r170, %r2;
	mul.wide.u32 	%rd128, %r116, 4;
	add.s64 	%rd81, %rd2, %rd128;
	mov.b64 	%rd269, 0;
$L__BB0_127:
	add.s64 	%rd129, %rd6, %rd269;
	ld.local.u8 	%rs2, [%rd129];
	add.s64 	%rd130, %rd81, %rd269;
	st.global.u8 	[%rd130], %rs2;
	add.s64 	%rd269, %rd269, 1;
	setp.lt.u64 	%p33, %rd269, %rd8;
	@%p33 bra 	$L__BB0_127;
	add.s32 	%r170, %r170, 1;
	setp.eq.s32 	%p34, %r170, %r53;
	@%p34 bra 	$L__BB0_144;
	bra.uni 	$L__BB0_98;
$L__BB0_129:
	ld.param.u32 	%r150, [convolution_param_4];
	sub.s32 	%r98, %r150, %r96;
	add.s32 	%r78, %r98, 1;
	and.b32  	%r101, %r2, 7;
	add.s32 	%r79, %r101, -1;
	and.b32  	%r80, %r2, 3;
	and.b32  	%r82, %r2, -8;
	and.b32  	%r83, %r2, 1;
	mov.b32 	%r180, 0;
$L__BB0_130:
	setp.lt.u32 	%p5, %r1, 7;
	mov.b32 	%r183, 0;
	@%p5 bra 	$L__BB0_133;
	mov.b32 	%r181, 0;
$L__BB0_132:
	.pragma "nounroll";
	mul.wide.u32 	%rd93, %r181, 4;
	add.s64 	%rd94, %rd6, %rd93;
	mov.b32 	%r104, 0;
	st.local.u32 	[%rd94], %r104;
	st.local.u32 	[%rd94+4], %r104;
	st.local.u32 	[%rd94+8], %r104;
	st.local.u32 	[%rd94+12], %r104;
	st.local.u32 	[%rd94+16], %r104;
	st.local.u32 	[%rd94+20], %r104;
	st.local.u32 	[%rd94+24], %r104;
	st.local.u32 	[%rd94+28], %r104;
	add.s32 	%r181, %r181, 8;
	setp.ne.s32 	%p6, %r181, %r82;
	mov.u32 	%r183, %r82;
	@%p6 bra 	$L__BB0_132;
$L__BB0_133:
	setp.eq.s32 	%p7, %r101, 0;
	@%p7 bra 	$L__BB0_141;
	setp.lt.u32 	%p8, %r79, 3;
	@%p8 bra 	$L__BB0_136;
	mul.wide.u32 	%rd95, %r183, 4;
	add.s64 	%rd96, %rd6, %rd95;
	mov.b32 	%r105, 0;
	st.local.u32 	[%rd96], %r105;
	st.local.u32 	[%rd96+4], %r105;
	st.local.u32 	[%rd96+8], %r105;
	st.local.u32 	[%rd96+12], %r105;
	add.s32 	%r183, %r183, 4;
$L__BB0_136:
	setp.eq.s32 	%p9, %r80, 0;
	@%p9 bra 	$L__BB0_141;
	setp.eq.s32 	%p10, %r80, 1;
	@%p10 bra 	$L__BB0_139;
	mul.wide.u32 	%rd97, %r183, 4;
	add.s64 	%rd98, %rd6, %rd97;
	mov.b32 	%r106, 0;
	st.local.u32 	[%rd98], %r106;
	st.local.u32 	[%rd98+4], %r106;
	add.s32 	%r183, %r183, 2;
$L__BB0_139:
	setp.eq.s32 	%p11, %r83, 0;
	@%p11 bra 	$L__BB0_141;
	mul.wide.u32 	%rd99, %r183, 4;
	add.s64 	%rd100, %rd6, %rd99;
	mov.b32 	%r107, 0;
	st.local.u32 	[%rd100], %r107;
$L__BB0_141:
	mul.lo.s32 	%r108, %r180, %r2;
	mul.wide.u32 	%rd102, %r108, 4;
	add.s64 	%rd84, %rd2, %rd102;
	mov.b64 	%rd270, 0;
$L__BB0_142:
	add.s64 	%rd103, %rd6, %rd270;
	ld.local.u8 	%rs1, [%rd103];
	add.s64 	%rd104, %rd84, %rd270;
	st.global.u8 	[%rd104], %rs1;
	add.s64 	%rd270, %rd270, 1;
	setp.lt.u64 	%p12, %rd270, %rd8;
	@%p12 bra 	$L__BB0_142;
	add.s32 	%r180, %r180, 1;
	setp.ne.s32 	%p13, %r180, %r78;
	@%p13 bra 	$L__BB0_130;
$L__BB0_144:
	ret;

}


// ===== COMPILED SASS (sm_100) =====

	.target	sm_100

	.elftype	@"ET_EXEC"


//--------------------- .note.nv.tkinfo           --------------------------
	.section	.note.nv.tkinfo,"",@"SHT_NOTE"
	.sectionflags	@"SHF_NOTE_NV_TKINFO"
	.tkinfo
        /*0018*/ 	.word	0x00000002
        /*0030*/ 	.string	""
        /*0030*/ 	.string	"ptxas"
        /*0030*/ 	.string	"Cuda compilation tools, release 13.0, V13.0.88"
        /*0030*/ 	.string	"Build cuda_13.0.r13.0/compiler.36424714_0"
        /*0030*/ 	.string	"-arch sm_100 -m 64 "



//--------------------- .note.nv.cuinfo           --------------------------
	.section	.note.nv.cuinfo,"",@"SHT_NOTE"
	.sectionflags	@"SHF_NOTE_NV_CUINFO"
        /*0018*/ 	.short	0x0002
        /*001a*/ 	.short	0x0064
        /*001c*/ 	.short	0x0082
	.zero		2


//--------------------- .nv.info                  --------------------------
	.section	.nv.info,"",@"SHT_CUDA_INFO"
	.align	4


	//----- nvinfo : EIATTR_REGCOUNT
	.align		4
        /*0000*/ 	.byte	0x04, 0x2f
        /*0002*/ 	.short	(.L_1 - .L_0)
	.align		4
.L_0:
        /*0004*/ 	.word	index@(convolution)
        /*0008*/ 	.word	0x00000020


	//----- nvinfo : EIATTR_FRAME_SIZE
	.align		4
.L_1:
        /*000c*/ 	.byte	0x04, 0x11
        /*000e*/ 	.short	(.L_3 - .L_2)
	.align		4
.L_2:
        /*0010*/ 	.word	index@(convolution)
        /*0014*/ 	.word	0x00000a90


	//----- nvinfo : EIATTR_MIN_STACK_SIZE
	.align		4
.L_3:
        /*0018*/ 	.byte	0x04, 0x12
        /*001a*/ 	.short	(.L_5 - .L_4)
	.align		4
.L_4:
        /*001c*/ 	.word	index@(convolution)
        /*0020*/ 	.word	0x00000a90
.L_5:


//--------------------- .nv.compat                --------------------------
	.section	.nv.compat,"",@"SHT_CUDA_COMPAT_INFO"
	.align	4
        /*0000*/ 	.byte	0x02, 0x09, 0x00, 0x00, 0x02, 0x02, 0x01, 0x00, 0x02, 0x05, 0x05, 0x00, 0x03, 0x07, 0x01, 0x01
        /*0010*/ 	.byte	0x02, 0x03, 0x00, 0x00, 0x02, 0x06, 0x01, 0x00, 0x04, 0x0b, 0x08, 0x00, 0x09, 0x00, 0x00, 0x00
        /*0020*/ 	.byte	0x00, 0x00, 0x00, 0x00


//--------------------- .nv.info.convolution      --------------------------
	.section	.nv.info.convolution,"",@"SHT_CUDA_INFO"
	.sectionflags	@""
	.align	4


	//----- nvinfo : EIATTR_CUDA_API_VERSION
	.align		4
        /*0000*/ 	.byte	0x04, 0x37
        /*0002*/ 	.short	(.L_7 - .L_6)
.L_6:
        /*0004*/ 	.word	0x00000082


	//----- nvinfo : EIATTR_KPARAM_INFO
	.align		4
.L_7:
        /*0008*/ 	.byte	0x04, 0x17
        /*000a*/ 	.short	(.L_9 - .L_8)
.L_8:
        /*000c*/ 	.word	0x00000000
        /*0010*/ 	.short	0x0006
        /*0012*/ 	.short	0x0024
        /*0014*/ 	.byte	0x00, 0xf0, 0x11, 0x00


	//----- nvinfo : EIATTR_KPARAM_INFO
	.align		4
.L_9:
        /*0018*/ 	.byte	0x04, 0x17
        /*001a*/ 	.short	(.L_11 - .L_10)
.L_10:
        /*001c*/ 	.word	0x00000000
        /*0020*/ 	.short	0x0005
        /*0022*/ 	.short	0x0020
        /*0024*/ 	.byte	0x00, 0xf0, 0x11, 0x00


	//----- nvinfo : EIATTR_KPARAM_INFO
	.align		4
.L_11:
        /*0028*/ 	.byte	0x04, 0x17
        /*002a*/ 	.short	(.L_13 - .L_12)
.L_12:
        /*002c*/ 	.word	0x00000000
        /*0030*/ 	.short	0x0004
        /*0032*/ 	.short	0x001c
        /*0034*/ 	.byte	0x00, 0xf0, 0x11, 0x00


	//----- nvinfo : EIATTR_KPARAM_INFO
	.align		4
.L_13:
        /*0038*/ 	.byte	0x04, 0x17
        /*003a*/ 	.short	(.L_15 - .L_14)
.L_14:
        /*003c*/ 	.word	0x00000000
        /*0040*/ 	.short	0x0003
        /*0042*/ 	.short	0x0018
        /*0044*/ 	.byte	0x00, 0xf0, 0x11, 0x00


	//----- nvinfo : EIATTR_KPARAM_INFO
	.align		4
.L_15:
        /*0048*/ 	.byte	0x04, 0x17
        /*004a*/ 	.short	(.L_17 - .L_16)
.L_16:
        /*004c*/ 	.word	0x00000000
        /*0050*/ 	.short	0x0002
        /*0052*/ 	.short	0x0010
        /*0054*/ 	.byte	0x00, 0xf5, 0x21, 0x00


	//----- nvinfo : EIATTR_KPARAM_INFO
	.align		4
.L_17:
        /*0058*/ 	.byte	0x04, 0x17
        /*005a*/ 	.short	(.L_19 - .L_18)
.L_18:
        /*005c*/ 	.word	0x00000000
        /*0060*/ 	.short	0x0001
        /*0062*/ 	.short	0x0008
        /*0064*/ 	.byte	0x00, 0xf5, 0x21, 0x00


	//----- nvinfo : EIATTR_KPARAM_INFO
	.align		4
.L_19:
        /*0068*/ 	.byte	0x04, 0x17
        /*006a*/ 	.short	(.L_21 - .L_20)
.L_20:
        /*006c*/ 	.word	0x00000000
        /*0070*/ 	.short	0x0000
        /*0072*/ 	.short	0x0000
        /*0074*/ 	.byte	0x00, 0xf5, 0x21, 0x00


	//----- nvinfo : EIATTR_SPARSE_MMA_MASK
	.align		4
.L_21:
        /*0078*/ 	.byte	0x03, 0x50
        /*007a*/ 	.short	0x0000


	//----- nvinfo : EIATTR_MAXREG_COUNT
	.align		4
        /*007c*/ 	.byte	0x03, 0x1b
        /*007e*/ 	.short	0x00ff


	//----- nvinfo : EIATTR_MERCURY_ISA_VERSION
	.align		4
        /*0080*/ 	.byte	0x03, 0x5f
        /*0082*/ 	.short	0x0101


	//----- nvinfo : EIATTR_VRC_CTA_INIT_COUNT
	.align		4
        /*0084*/ 	.byte	0x02, 0x4a
	.zero		1
	.zero		1


	//----- nvinfo : EIATTR_EXIT_INSTR_OFFSETS
	.align		4
        /*0088*/ 	.byte	0x04, 0x1c
        /*008a*/ 	.short	(.L_23 - .L_22)


	//   ....[0]....
.L_22:
        /*008c*/ 	.word	0x00000050


	//   ....[1]....
        /*0090*/ 	.word	0x00000080


	//   ....[2]....
        /*0094*/ 	.word	0x000035b0


	//   ....[3]....
        /*0098*/ 	.word	0x00005a40


	//   ....[4]....
        /*009c*/ 	.word	0x00006f50


	//   ....[5]....
        /*00a0*/ 	.word	0x000075c0


	//----- nvinfo : EIATTR_CBANK_PARAM_SIZE
	.align		4
.L_23:
        /*00a4*/ 	.byte	0x03, 0x19
        /*00a6*/ 	.short	0x0028


	//----- nvinfo : EIATTR_PARAM_CBANK
	.align		4
        /*00a8*/ 	.byte	0x04, 0x0a
        /*00aa*/ 	.short	(.L_25 - .L_24)
	.align		4
.L_24:
        /*00ac*/ 	.word	index@(.nv.constant0.convolution)
        /*00b0*/ 	.short	0x0380
        /*00b2*/ 	.short	0x0028


	//----- nvinfo : EIATTR_SW_WAR
	.align		4
.L_25:
        /*00b4*/ 	.byte	0x04, 0x36
        /*00b6*/ 	.short	(.L_27 - .L_26)
.L_26:
        /*00b8*/ 	.word	0x00000008
.L_27:


//--------------------- .nv.callgraph             --------------------------
	.section	.nv.callgraph,"",@"SHT_CUDA_CALLGRAPH"
	.align	4
	.sectionentsize	8
	.align		4
        /*0000*/ 	.word	0x00000000
	.align		4
        /*0004*/ 	.word	0xffffffff
	.align		4
        /*0008*/ 	.word	0x00000000
	.align		4
        /*000c*/ 	.word	0xfffffffe
	.align		4
        /*0010*/ 	.word	0x00000000
	.align		4
        /*0014*/ 	.word	0xfffffffd
	.align		4
        /*0018*/ 	.word	0x00000000
	.align		4
        /*001c*/ 	.word	0xfffffffc


//--------------------- .text.convolution         --------------------------
	.section	.text.convolution,"ax",@progbits
	.align	128
        .global         convolution
        .type           convolution,@function
        .size           convolution,(.L_x_88 - convolution)
        .other          convolution,@"STO_CUDA_ENTRY STV_DEFAULT"
convolution:
.text.convolution:
[----:B------:R-:W0:Y:S08]  /*0000*/  LDC R1, c[0x0][0x37c] ;  /* 0x0000df00ff017b82 */ /* 0x000e300000000800 */
[----:B------:R-:W1:Y:S01]  /*0010*/  LDC.64 R6, c[0x0][0x398] ;  /* 0x0000e600ff067b82 */ /* 0x000e620000000a00 */
[----:B0-----:R-:W-:-:S07]  /*0020*/  VIADD R1, R1, 0xfffff570 ;  /* 0xfffff57001017836 */ /* 0x001fce0000000000 */
[----:B------:R-:W1:Y:S02]  /*0030*/  LDC.64 R8, c[0x0][0x3a0] ;  /* 0x0000e800ff087b82 */ /* 0x000e640000000a00 */
[----:B-1----:R-:W-:-:S13]  /*0040*/  ISETP.GE.AND P0, PT, R7, R9, PT ;  /* 0x000000090700720c */ /* 0x002fda0003f06270 */
[----:B------:R-:W-:Y:S05]  /*0050*/  @!P0 EXIT ;  /* 0x000000000000894d */ /* 0x000fea0003800000 */
[----:B------:R-:W-:-:S05]  /*0060*/  IMAD.IADD R0, R6, 0x1, -R8 ;  /* 0x0000000106007824 */ /* 0x000fca00078e0a08 */
[----:B------:R-:W-:-:S13]  /*0070*/  ISETP.GE.AND P0, PT, R0, RZ, PT ;  /* 0x000000ff0000720c */ /* 0x000fda0003f06270 */
[----:B------:R-:W-:Y:S05]  /*0080*/  @!P0 EXIT ;  /* 0x000000000000894d */ /* 0x000fea0003800000 */
[----:B------:R-:W-:Y:S01]  /*0090*/  ISETP.GE.AND P0, PT, R9, 0x1, PT ;  /* 0x000000010900780c */ /* 0x000fe20003f06270 */
[----:B------:R-:W0:Y:S01]  /*00a0*/  LDCU.64 UR8, c[0x0][0x358] ;  /* 0x00006b00ff0877ac */ /* 0x000e220008000a00 */
[----:B------:R-:W-:Y:S02]  /*00b0*/  IMAD R2, R8, R9, RZ ;  /* 0x0000000908027224 */ /* 0x000fe400078e02ff */
[C---:B------:R-:W-:Y:S02]  /*00c0*/  VIADD R3, R1.reuse, 0x384 ;  /* 0x0000038401037836 */ /* 0x040fe40000000000 */
[----:B------:R-:W-:-:S07]  /*00d0*/  VIADD R4, R1, 0x708 ;  /* 0x0000070801047836 */ /* 0x000fce0000000000 */
[----:B------:R-:W-:Y:S05]  /*00e0*/  @!P0 BRA `(.L_x_0) ;  /* 0x00000058005c8947 */ /* 0x000fea0003800000 */
[----:B------:R-:W-:Y:S01]  /*00f0*/  ISETP.GE.AND P0, PT, R2, 0x1, PT ;  /* 0x000000010200780c */ /* 0x000fe20003f06270 */
[----:B------:R-:W-:-:S12]  /*0100*/  IMAD.WIDE R6, R8, 0x4, RZ ;  /* 0x0000000408067825 */ /* 0x000fd800078e02ff */
[----:B------:R-:W-:Y:S05]  /*0110*/  @!P0 BRA `(.L_x_1) ;  /* 0x0000003400308947 */ /* 0x000fea0003800000 */
[C---:B------:R-:W-:Y:S01]  /*0120*/  LOP3.LUT R16, R9.reuse, 0x3, RZ, 0xc0, !PT ;  /* 0x0000000309107812 */ /* 0x040fe200078ec0ff */
[----:B------:R-:W-:Y:S01]  /*0130*/  UMOV UR4, URZ ;  /* 0x000000ff00047c82 */ /* 0x000fe20008000000 */
[----:B------:R-:W-:-:S07]  /*0140*/  LOP3.LUT R5, R9, 0x7ffffffc, RZ, 0xc0, !PT ;  /* 0x7ffffffc09057812 */ /* 0x000fce00078ec0ff */
.L_x_38:
[----:B------:R-:W-:-:S07]  /*0150*/  IMAD.MOV.U32 R13, RZ, RZ, RZ ;  /* 0x000000ffff0d7224 */ /* 0x000fce00078e00ff */
.L_x_35:
[----:B------:R-:W1:Y:S01]  /*0160*/  LDC R0, c[0x0][0x398] ;  /* 0x0000e600ff007b82 */ /* 0x000e620000000800 */
[----:B--2---:R-:W2:Y:S01]  /*0170*/  LDCU UR5, c[0x0][0x3a4] ;  /* 0x00007480ff0577ac */ /* 0x004ea20008000800 */
[----:B------:R-:W-:Y:S01]  /*0180*/  IMAD.MOV.U32 R9, RZ, RZ, RZ ;  /* 0x000000ffff097224 */ /* 0x000fe200078e00ff */
[----:B--2---:R-:W-:Y:S01]  /*0190*/  UISETP.GE.U32.AND UP0, UPT, UR5, 0x4, UPT ;  /* 0x000000040500788c */ /* 0x004fe2000bf06070 */
[----:B-1----:R-:W-:-:S05]  /*01a0*/  IMAD R12, R0, UR4, R13 ;  /* 0x00000004000c7c24 */ /* 0x002fca000f8e020d */
[----:B---34-:R-:W-:-:S03]  /*01b0*/  SHF.R.S32.HI R14, RZ, 0x1f, R12 ;  /* 0x0000001fff0e7819 */ /* 0x018fc6000001140c */
[----:B------:R-:W-:Y:S05]  /*01c0*/  BRA.U !UP0, `(.L_x_2) ;  /* 0x0000001108607547 */ /* 0x000fea000b800000 */
[----:B------:R-:W-:-:S07]  /*01d0*/  IMAD.MOV.U32 R15, RZ, RZ, RZ ;  /* 0x000000ffff0f7224 */ /* 0x000fce00078e00ff */
.L_x_15:
[----:B0-----:R-:W1:Y:S08]  /*01e0*/  LDC R10, c[0x0][0x3a0] ;  /* 0x0000e800ff0a7b82 */ /* 0x001e700000000800 */
[----:B------:R-:W2:Y:S01]  /*01f0*/  LDC R0, c[0x0][0x398] ;  /* 0x0000e600ff007b82 */ /* 0x000ea20000000800 */
[----:B-1----:R-:W-:Y:S01]  /*0200*/  ISETP.NE.AND P2, PT, R10, RZ, PT ;  /* 0x000000ff0a00720c */ /* 0x002fe20003f45270 */
[----:B------:R-:W-:-:S04]  /*0210*/  IMAD R8, R15, R10, RZ ;  /* 0x0000000a0f087224 */ /* 0x000fc800078e02ff */
[----:B------:R-:W-:Y:S02]  /*0220*/  IMAD R17, R8, 0x4, R1 ;  /* 0x0000000408117824 */ /* 0x000fe400078e0201 */
[C---:B--2---:R-:W-:Y:S02]  /*0230*/  IMAD R19, R15.reuse, R0, RZ ;  /* 0x000000000f137224 */ /* 0x044fe400078e02ff */
[----:B------:R-:W-:-:S05]  /*0240*/  VIADD R15, R15, 0x4 ;  /* 0x000000040f0f7836 */ /* 0x000fca0000000000 */
[----:B------:R-:W-:Y:S01]  /*0250*/  ISETP.NE.AND P3, PT, R15, R5, PT ;  /* 0x000000050f00720c */ /* 0x000fe20003f65270 */
[----:B------:R-:W-:-:S12]  /*0260*/  @!P2 BRA `(.L_x_3) ;  /* 0x000000040004a947 */ /* 0x000fd80003800000 */
[----:B------:R-:W1:Y:S01]  /*0270*/  LDC.64 R8, c[0x0][0x380] ;  /* 0x0000e000ff087b82 */ /* 0x000e620000000a00 */
[----:B------:R-:W-:Y:S01]  /*0280*/  ISETP.GT.U32.AND P0, PT, R6, RZ, PT ;  /* 0x000000ff0600720c */ /* 0x000fe20003f04070 */
[----:B------:R-:W-:Y:S01]  /*0290*/  IMAD.MOV.U32 R21, RZ, RZ, RZ ;  /* 0x000000ffff157224 */ /* 0x000fe200078e00ff */
[----:B------:R-:W-:Y:S02]  /*02a0*/  IADD3 R18, P1, PT, R12, R19, RZ ;  /* 0x000000130c127210 */ /* 0x000fe40007f3e0ff */
[----:B------:R-:W-:Y:S02]  /*02b0*/  ISETP.GT.U32.AND.EX P0, PT, R7, RZ, PT, P0 ;  /* 0x000000ff0700720c */ /* 0x000fe40003f04100 */
[----:B------:R-:W-:Y:S02]  /*02c0*/  LEA.HI.X.SX32 R11, R19, R14, 0x1, P1 ;  /* 0x0000000e130b7211 */ /* 0x000fe400008f0eff */
[----:B-1----:R-:W-:-:S04]  /*02d0*/  LEA R10, P1, R18, R8, 0x2 ;  /* 0x00000008120a7211 */ /* 0x002fc800078210ff */
[----:B------:R-:W-:Y:S01]  /*02e0*/  LEA.HI.X R18, R18, R9, R11, 0x2, P1 ;  /* 0x0000000912127211 */ /* 0x000fe200008f140b */
[----:B------:R-:W-:-:S04]  /*02f0*/  IMAD.MOV.U32 R11, RZ, RZ, RZ ;  /* 0x000000ffff0b7224 */ /* 0x000fc800078e00ff */
[----:B------:R-:W-:-:S05]  /*0300*/  @!P0 IADD3 R8, P1, PT, R21, R10, RZ ;  /* 0x0000000a15088210 */ /* 0x000fca0007f3e0ff */
[----:B------:R-:W-:-:S05]  /*0310*/  @!P0 IMAD.X R9, R11, 0x1, R18, P1 ;  /* 0x000000010b098824 */ /* 0x000fca00008e0612 */
[----:B0-----:R-:W2:Y:S01]  /*0320*/  @!P0 LDG.E.U8 R8, desc[UR8][R8.64] ;  /* 0x0000000808088981 */ /* 0x001ea2000c1e1100 */
[----:B------:R-:W-:Y:S02]  /*0330*/  @!P0 IMAD.IADD R23, R17, 0x1, R21 ;  /* 0x0000000111178824 */ /* 0x000fe400078e0215 */
[----:B------:R-:W-:Y:S02]  /*0340*/  @!P0 IMAD.MOV.U32 R21, RZ, RZ, 0x1 ;  /* 0x00000001ff158424 */ /* 0x000fe400078e00ff */
[----:B------:R-:W-:-:S03]  /*0350*/  @!P0 IMAD.MOV.U32 R11, RZ, RZ, RZ ;  /* 0x000000ffff0b8224 */ /* 0x000fc600078e00ff */
[CC--:B------:R-:W-:Y:S02]  /*0360*/  IADD3 R20, P5, PT, R6.reuse, -R21.reuse, RZ ;  /* 0x8000001506147210 */ /* 0x0c0fe40007fbe0ff */
[----:B------:R-:W-:Y:S02]  /*0370*/  ISETP.GT.U32.AND P4, PT, R6, R21, PT ;  /* 0x000000150600720c */ /* 0x000fe40003f84070 */
[----:B------:R-:W-:Y:S01]  /*0380*/  ISETP.LE.U32.AND P1, PT, R20, 0x3, PT ;  /* 0x000000031400780c */ /* 0x000fe20003f23070 */
[C---:B------:R-:W-:Y:S01]  /*0390*/  IMAD.X R20, R7.reuse, 0x1, ~R11, P5 ;  /* 0x0000000107147824 */ /* 0x040fe200028e0e0b */
[----:B------:R-:W-:-:S04]  /*03a0*/  ISETP.GT.U32.AND.EX P4, PT, R7, R11, PT, P4 ;  /* 0x0000000b0700720c */ /* 0x000fc80003f84140 */
[----:B------:R-:W-:Y:S01]  /*03b0*/  ISETP.LE.U32.OR.EX P1, PT, R20, RZ, !P4, P1 ;  /* 0x000000ff1400720c */ /* 0x000fe20006723510 */
[----:B--2---:R0:W-:-:S12]  /*03c0*/  @!P0 STL.U8 [R23], R8 ;  /* 0x0000000817008387 */ /* 0x0041d80000100000 */
[----:B------:R-:W-:Y:S05]  /*03d0*/  @P1 BRA `(.L_x_4) ;  /* 0x00000000004c1947 */ /* 0x000fea0003800000 */
[----:B------:R-:W-:Y:S02]  /*03e0*/  IADD3 R26, P1, PT, R6, -0x3, RZ ;  /* 0xfffffffd061a7810 */ /* 0x000fe40007f3e0ff */
[----:B------:R-:W-:Y:S02]  /*03f0*/  PLOP3.LUT P0, PT, PT, PT, PT, 0x8, 0x80 ;  /* 0x000000000080781c */ /* 0x000fe40003f0e170 */
[----:B------:R-:W-:-:S11]  /*0400*/  IADD3.X R28, PT, PT, R7, -0x1, RZ, P1, !PT ;  /* 0xffffffff071c7810 */ /* 0x000fd60000ffe4ff */
.L_x_5:
[----:B0-----:R-:W-:-:S05]  /*0410*/  IADD3 R8, P1, PT, R21, R10, RZ ;  /* 0x0000000a15087210 */ /* 0x001fca0007f3e0ff */
[----:B------:R-:W-:-:S05]  /*0420*/  IMAD.X R9, R11, 0x1, R18, P1 ;  /* 0x000000010b097824 */ /* 0x000fca00008e0612 */
[----:B-1----:R-:W2:Y:S01]  /*0430*/  LDG.E.U8 R20, desc[UR8][R8.64] ;  /* 0x0000000808147981 */ /* 0x002ea2000c1e1100 */
[----:B------:R-:W-:-:S03]  /*0440*/  IMAD.IADD R25, R17, 0x1, R21 ;  /* 0x0000000111197824 */ /* 0x000fc600078e0215 */
[----:B------:R-:W3:Y:S04]  /*0450*/  LDG.E.U8 R22, desc[UR8][R8.64+0x1] ;  /* 0x0000010808167981 */ /* 0x000ee8000c1e1100 */
[----:B------:R-:W4:Y:S04]  /*0460*/  LDG.E.U8 R23, desc[UR8][R8.64+0x2] ;  /* 0x0000020808177981 */ /* 0x000f28000c1e1100 */
[----:B------:R-:W5:Y:S01]  /*0470*/  LDG.E.U8 R24, desc[UR8][R8.64+0x3] ;  /* 0x0000030808187981 */ /* 0x000f62000c1e1100 */
[----:B------:R-:W-:-:S05]  /*0480*/  IADD3 R21, P1, PT, R21, 0x4, RZ ;  /* 0x0000000415157810 */ /* 0x000fca0007f3e0ff */
[----:B------:R-:W-:Y:S01]  /*0490*/  IMAD.X R11, RZ, RZ, R11, P1 ;  /* 0x000000ffff0b7224 */ /* 0x000fe200008e060b */
[----:B------:R-:W-:-:S04]  /*04a0*/  ISETP.GE.U32.AND P1, PT, R21, R26, PT ;  /* 0x0000001a1500720c */ /* 0x000fc80003f26070 */
[----:B------:R-:W-:Y:S01]  /*04b0*/  ISETP.GE.U32.AND.EX P1, PT, R11, R28, PT, P1 ;  /* 0x0000001c0b00720c */ /* 0x000fe20003f26110 */
[----:B--2---:R1:W-:Y:S04]  /*04c0*/  STL.U8 [R25], R20 ;  /* 0x0000001419007387 */ /* 0x0043e80000100000 */
[----:B---3--:R1:W-:Y:S04]  /*04d0*/  STL.U8 [R25+0x1], R22 ;  /* 0x0000011619007387 */ /* 0x0083e80000100000 */
[----:B----4-:R1:W-:Y:S04]  /*04e0*/  STL.U8 [R25+0x2], R23 ;  /* 0x0000021719007387 */ /* 0x0103e80000100000 */
[----:B-----5:R1:W-:Y:S01]  /*04f0*/  STL.U8 [R25+0x3], R24 ;  /* 0x0000031819007387 */ /* 0x0203e20000100000 */
[----:B------:R-:W-:Y:S05]  /*0500*/  @!P1 BRA `(.L_x_5) ;  /* 0xfffffffc00c09947 */ /* 0x000fea000383ffff */
.L_x_4:
[CC--:B0-----:R-:W-:Y:S02]  /*0510*/  IADD3 R8, P5, PT, R6.reuse, -R21.reuse, RZ ;  /* 0x8000001506087210 */ /* 0x0c1fe40007fbe0ff */
[----:B------:R-:W-:Y:S02]  /*0520*/  ISETP.GT.U32.AND P4, PT, R6, R21, PT ;  /* 0x000000150600720c */ /* 0x000fe40003f84070 */
[----:B------:R-:W-:Y:S01]  /*0530*/  ISETP.LE.U32.AND P1, PT, R8, 0x1, PT ;  /* 0x000000010800780c */ /* 0x000fe20003f23070 */
[C---:B------:R-:W-:Y:S01]  /*0540*/  IMAD.X R8, R7.reuse, 0x1, ~R11, P5 ;  /* 0x0000000107087824 */ /* 0x040fe200028e0e0b */
[----:B------:R-:W-:-:S04]  /*0550*/  ISETP.GT.U32.AND.EX P4, PT, R7, R11, PT, P4 ;  /* 0x0000000b0700720c */ /* 0x000fc80003f84140 */
[----:B------:R-:W-:-:S13]  /*0560*/  ISETP.LE.U32.OR.EX P1, PT, R8, RZ, !P4, P1 ;  /* 0x000000ff0800720c */ /* 0x000fda0006723510 */
[----:B------:R-:W-:Y:S01]  /*0570*/  @!P1 IADD3 R8, P5, PT, R21, R10, RZ ;  /* 0x0000000a15089210 */ /* 0x000fe20007fbe0ff */
[----:B-1----:R-:W-:Y:S01]  /*0580*/  @!P1 IMAD.IADD R23, R17, 0x1, R21 ;  /* 0x0000000111179824 */ /* 0x002fe200078e0215 */
[----:B------:R-:W-:Y:S02]  /*0590*/  @!P1 IADD3 R21, P4, PT, R21, 0x2, RZ ;  /* 0x0000000215159810 */ /* 0x000fe40007f9e0ff */
[----:B------:R-:W-:Y:S01]  /*05a0*/  @!P1 PLOP3.LUT P0, PT, PT, PT, PT, 0x8, 0x80 ;  /* 0x000000000080981c */ /* 0x000fe20003f0e170 */
[----:B------:R-:W-:Y:S02]  /*05b0*/  @!P1 IMAD.X R9, R11, 0x1, R18, P5 ;  /* 0x000000010b099824 */ /* 0x000fe400028e0612 */
[----:B------:R-:W-:Y:S01]  /*05c0*/  @!P1 IMAD.X R11, RZ, RZ, R11, P4 ;  /* 0x000000ffff0b9224 */ /* 0x000fe200020e060b */
[----:B------:R-:W-:Y:S02]  /*05d0*/  ISETP.LT.U32.AND P4, PT, R21, R6, PT ;  /* 0x000000061500720c */ /* 0x000fe40003f81070 */
[----:B------:R-:W2:Y:S02]  /*05e0*/  @!P1 LDG.E.U8 R20, desc[UR8][R8.64+0x1] ;  /* 0x0000010808149981 */ /* 0x000ea4000c1e1100 */
[----:B------:R-:W-:-:S13]  /*05f0*/  ISETP.LT.U32.OR.EX P0, PT, R11, R7, P0, P4 ;  /* 0x000000070b00720c */ /* 0x000fda0000701540 */
[----:B------:R-:W-:-:S05]  /*0600*/  @P0 IADD3 R10, P4, PT, R21, R10, RZ ;  /* 0x0000000a150a0210 */ /* 0x000fca0007f9e0ff */
[----:B------:R-:W-:Y:S02]  /*0610*/  @P0 IMAD.X R11, R11, 0x1, R18, P4 ;  /* 0x000000010b0b0824 */ /* 0x000fe400020e0612 */
[----:B------:R-:W3:Y:S04]  /*0620*/  @!P1 LDG.E.U8 R18, desc[UR8][R8.64] ;  /* 0x0000000808129981 */ /* 0x000ee8000c1e1100 */
[----:B------:R-:W4:Y:S01]  /*0630*/  @P0 LDG.E.U8 R10, desc[UR8][R10.64] ;  /* 0x000000080a0a0981 */ /* 0x000f22000c1e1100 */
[----:B------:R-:W-:-:S03]  /*0640*/  @P0 IMAD.IADD R21, R17, 0x1, R21 ;  /* 0x0000000111150824 */ /* 0x000fc600078e0215 */
[----:B--2---:R1:W-:Y:S04]  /*0650*/  @!P1 STL.U8 [R23+0x1], R20 ;  /* 0x0000011417009387 */ /* 0x0043e80000100000 */
[----:B---3--:R1:W-:Y:S04]  /*0660*/  @!P1 STL.U8 [R23], R18 ;  /* 0x0000001217009387 */ /* 0x0083e80000100000 */
[----:B----4-:R1:W-:Y:S02]  /*0670*/  @P0 STL.U8 [R21], R10 ;  /* 0x0000000a15000387 */ /* 0x0103e40000100000 */
.L_x_3:
[----:B------:R-:W-:Y:S02]  /*0680*/  IMAD.IADD R17, R17, 0x1, R6 ;  /* 0x0000000111117824 */ /* 0x000fe400078e0206 */
[----:B------:R-:W-:Y:S01]  /*0690*/  IMAD.IADD R19, R19, 0x1, R0 ;  /* 0x0000000113137824 */ /* 0x000fe200078e0200 */
[----:B------:R-:W-:Y:S06]  /*06a0*/  @!P2 BRA `(.L_x_6) ;  /* 0x000000040004a947 */ /* 0x000fec0003800000 */
[----:B------:R-:W2:Y:S01]  /*06b0*/  LDC.64 R8, c[0x0][0x380] ;  /* 0x0000e000ff087b82 */ /* 0x000ea20000000a00 */
[----:B------:R-:W-:Y:S01]  /*06c0*/  ISETP.GT.U32.AND P0, PT, R6, RZ, PT ;  /* 0x000000ff0600720c */ /* 0x000fe20003f04070 */
[----:B-1----:R-:W-:Y:S01]  /*06d0*/  IMAD.MOV.U32 R21, RZ, RZ, RZ ;  /* 0x000000ffff157224 */ /* 0x002fe200078e00ff */
[----:B------:R-:W-:Y:S02]  /*06e0*/  IADD3 R18, P1, PT, R12, R19, RZ ;  /* 0x000000130c127210 */ /* 0x000fe40007f3e0ff */
[----:B------:R-:W-:Y:S02]  /*06f0*/  ISETP.GT.U32.AND.EX P0, PT, R7, RZ, PT, P0 ;  /* 0x000000ff0700720c */ /* 0x000fe40003f04100 */
[----:B------:R-:W-:Y:S02]  /*0700*/  LEA.HI.X.SX32 R11, R19, R14, 0x1, P1 ;  /* 0x0000000e130b7211 */ /* 0x000fe400008f0eff */
[----:B--2---:R-:W-:-:S04]  /*0710*/  LEA R10, P1, R18, R8, 0x2 ;  /* 0x00000008120a7211 */ /* 0x004fc800078210ff */
        /* <DEDUP_REMOVED lines=19> */
.L_x_8:
        /* <DEDUP_REMOVED lines=16> */
.L_x_7:
[CC--:B0-----:R-:W-:Y:S02]  /*0950*/  IADD3 R8, P5, PT, R6.reuse, -R21.reuse, RZ ;  /* 0x8000001506087210 */ /* 0x0c1fe40007fbe0ff */
[----:B------:R-:W-:Y:S02]  /*0960*/  ISETP.GT.U32.AND P4, PT, R6, R21, PT ;  /* 0x000000150600720c */ /* 0x000fe40003f84070 */
[----:B------:R-:W-:Y:S01]  /*0970*/  ISETP.LE.U32.AND P1, PT, R8, 0x1, PT ;  /* 0x000000010800780c */ /* 0x000fe20003f23070 */
[C---:B------:R-:W-:Y:S01]  /*0980*/  IMAD.X R8, R7.reuse, 0x1, ~R11, P5 ;  /* 0x0000000107087824 */ /* 0x040fe200028e0e0b */
[----:B------:R-:W-:-:S04]  /*0990*/  ISETP.GT.U32.AND.EX P4, PT, R7, R11, PT, P4 ;  /* 0x0000000b0700720c */ /* 0x000fc80003f84140 */
[----:B------:R-:W-:-:S13]  /*09a0*/  ISETP.LE.U32.OR.EX P1, PT, R8, RZ, !P4, P1 ;  /* 0x000000ff0800720c */ /* 0x000fda0006723510 */
[C---:B------:R-:W-:Y:S01]  /*09b0*/  @!P1 IADD3 R8, P5, PT, R21.reuse, R10, RZ ;  /* 0x0000000a15089210 */ /* 0x040fe20007fbe0ff */
[C---:B-1----:R-:W-:Y:S01]  /*09c0*/  @!P1 IMAD.IADD R23, R21.reuse, 0x1, R17 ;  /* 0x0000000115179824 */ /* 0x042fe200078e0211 */
        /* <DEDUP_REMOVED lines=15> */
.L_x_6:
[----:B------:R-:W-:Y:S02]  /*0ac0*/  IMAD.IADD R17, R6, 0x1, R17 ;  /* 0x0000000106117824 */ /* 0x000fe400078e0211 */
[----:B------:R-:W-:Y:S01]  /*0ad0*/  IMAD.IADD R19, R19, 0x1, R0 ;  /* 0x0000000113137824 */ /* 0x000fe200078e0200 */
[----:B------:R-:W-:Y:S06]  /*0ae0*/  @!P2 BRA `(.L_x_9) ;  /* 0x000000040004a947 */ /* 0x000fec0003800000 */
[----:B------:R-:W3:Y:S01]  /*0af0*/  LDC.64 R8, c[0x0][0x380] ;  /* 0x0000e000ff087b82 */ /* 0x000ee20000000a00 */
[----:B------:R-:W-:Y:S01]  /*0b00*/  ISETP.GT.U32.AND P0, PT, R6, RZ, PT ;  /* 0x000000ff0600720c */ /* 0x000fe20003f04070 */
[----:B-12---:R-:W-:Y:S01]  /*0b10*/  IMAD.MOV.U32 R21, RZ, RZ, RZ ;  /* 0x000000ffff157224 */ /* 0x006fe200078e00ff */
[----:B------:R-:W-:Y:S02]  /*0b20*/  IADD3 R18, P1, PT, R12, R19, RZ ;  /* 0x000000130c127210 */ /* 0x000fe40007f3e0ff */
[----:B------:R-:W-:Y:S02]  /*0b30*/  ISETP.GT.U32.AND.EX P0, PT, R7, RZ, PT, P0 ;  /* 0x000000ff0700720c */ /* 0x000fe40003f04100 */
[----:B------:R-:W-:Y:S02]  /*0b40*/  LEA.HI.X.SX32 R11, R19, R14, 0x1, P1 ;  /* 0x0000000e130b7211 */ /* 0x000fe400008f0eff */
[----:B---3--:R-:W-:-:S04]  /*0b50*/  LEA R10, P1, R18, R8, 0x2 ;  /* 0x00000008120a7211 */ /* 0x008fc800078210ff */
        /* <DEDUP_REMOVED lines=19> */
.L_x_11:
        /* <DEDUP_REMOVED lines=16> */
.L_x_10:
        /* <DEDUP_REMOVED lines=23> */
.L_x_9:
[----:B------:R-:W-:-:S05]  /*0f00*/  IMAD.IADD R19, R19, 0x1, R0 ;  /* 0x0000000113137824 */ /* 0x000fca00078e0200 */
[----:B012---:R-:W-:-:S04]  /*0f10*/  IADD3 R18, P0, PT, R12, R19, RZ ;  /* 0x000000130c127210 */ /* 0x007fc80007f1e0ff */
[----:B------:R-:W-:Y:S01]  /*0f20*/  LEA.HI.X.SX32 R11, R19, R14, 0x1, P0 ;  /* 0x0000000e130b7211 */ /* 0x000fe200000f0eff */
[----:B------:R-:W-:Y:S08]  /*0f30*/  @!P2 BRA `(.L_x_12) ;  /* 0x0000000000fca947 */ /* 0x000ff00003800000 */
[----:B------:R-:W0:Y:S01]  /*0f40*/  LDC.64 R8, c[0x0][0x380] ;  /* 0x0000e000ff087b82 */ /* 0x000e220000000a00 */
[----:B------:R-:W-:Y:S01]  /*0f50*/  ISETP.GT.U32.AND P0, PT, R6, RZ, PT ;  /* 0x000000ff0600720c */ /* 0x000fe20003f04070 */
[----:B------:R-:W-:-:S03]  /*0f60*/  IMAD.MOV.U32 R19, RZ, RZ, RZ ;  /* 0x000000ffff137224 */ /* 0x000fc600078e00ff */
[----:B------:R-:W-:Y:S02]  /*0f70*/  ISETP.GT.U32.AND.EX P0, PT, R7, RZ, PT, P0 ;  /* 0x000000ff0700720c */ /* 0x000fe40003f04100 */
[----:B0-----:R-:W-:-:S04]  /*0f80*/  LEA R10, P1, R18, R8, 0x2 ;  /* 0x00000008120a7211 */ /* 0x001fc800078210ff */
[----:B------:R-:W-:Y:S01]  /*0f90*/  LEA.HI.X R18, R18, R9, R11, 0x2, P1 ;  /* 0x0000000912127211 */ /* 0x000fe200008f140b */
[----:B------:R-:W-:-:S06]  /*0fa0*/  IMAD.MOV.U32 R11, RZ, RZ, RZ ;  /* 0x000000ffff0b7224 */ /* 0x000fcc00078e00ff */
[----:B------:R-:W-:-:S05]  /*0fb0*/  @!P0 IADD3 R8, P1, PT, R19, R10, RZ ;  /* 0x0000000a13088210 */ /* 0x000fca0007f3e0ff */
[----:B------:R-:W-:-:S05]  /*0fc0*/  @!P0 IMAD.X R9, R11, 0x1, R18, P1 ;  /* 0x000000010b098824 */ /* 0x000fca00008e0612 */
[----:B------:R-:W2:Y:S01]  /*0fd0*/  @!P0 LDG.E.U8 R8, desc[UR8][R8.64] ;  /* 0x0000000808088981 */ /* 0x000ea2000c1e1100 */
[----:B------:R-:W-:Y:S01]  /*0fe0*/  @!P0 IADD3 R21, PT, PT, R17, R6, R19 ;  /* 0x0000000611158210 */ /* 0x000fe20007ffe013 */
        /* <DEDUP_REMOVED lines=13> */
.L_x_14:
[----:B0-----:R-:W-:-:S05]  /*10c0*/  IADD3 R8, P1, PT, R19, R10, RZ ;  /* 0x0000000a13087210 */ /* 0x001fca0007f3e0ff */
[----:B------:R-:W-:-:S05]  /*10d0*/  IMAD.X R9, R11, 0x1, R18, P1 ;  /* 0x000000010b097824 */ /* 0x000fca00008e0612 */
[----:B-1----:R-:W2:Y:S04]  /*10e0*/  LDG.E.U8 R20, desc[UR8][R8.64] ;  /* 0x0000000808147981 */ /* 0x002ea8000c1e1100 */
[----:B------:R-:W3:Y:S04]  /*10f0*/  LDG.E.U8 R21, desc[UR8][R8.64+0x1] ;  /* 0x0000010808157981 */ /* 0x000ee8000c1e1100 */
[----:B------:R-:W4:Y:S04]  /*1100*/  LDG.E.U8 R22, desc[UR8][R8.64+0x2] ;  /* 0x0000020808167981 */ /* 0x000f28000c1e1100 */
[----:B------:R-:W5:Y:S01]  /*1110*/  LDG.E.U8 R23, desc[UR8][R8.64+0x3] ;  /* 0x0000030808177981 */ /* 0x000f62000c1e1100 */
[----:B------:R-:W-:-:S02]  /*1120*/  IADD3 R24, PT, PT, R17, R6, R19 ;  /* 0x0000000611187210 */ /* 0x000fc40007ffe013 */
        /* <DEDUP_REMOVED lines=9> */
.L_x_13:
[CC--:B0-----:R-:W-:Y:S02]  /*11c0*/  IADD3 R8, P4, PT, R6.reuse, -R19.reuse, RZ ;  /* 0x8000001306087210 */ /* 0x0c1fe40007f9e0ff */
[----:B------:R-:W-:Y:S02]  /*11d0*/  ISETP.GT.U32.AND P2, PT, R6, R19, PT ;  /* 0x000000130600720c */ /* 0x000fe40003f44070 */
[----:B------:R-:W-:Y:S01]  /*11e0*/  ISETP.LE.U32.AND P1, PT, R8, 0x1, PT ;  /* 0x000000010800780c */ /* 0x000fe20003f23070 */
[C---:B------:R-:W-:Y:S01]  /*11f0*/  IMAD.X R8, R7.reuse, 0x1, ~R11, P4 ;  /* 0x0000000107087824 */ /* 0x040fe200020e0e0b */
[----:B------:R-:W-:-:S04]  /*1200*/  ISETP.GT.U32.AND.EX P2, PT, R7, R11, PT, P2 ;  /* 0x0000000b0700720c */ /* 0x000fc80003f44120 */
[----:B------:R-:W-:-:S13]  /*1210*/  ISETP.LE.U32.OR.EX P1, PT, R8, RZ, !P2, P1 ;  /* 0x000000ff0800720c */ /* 0x000fda0005723510 */
[----:B------:R-:W-:Y:S02]  /*1220*/  @!P1 IADD3 R8, P4, PT, R19, R10, RZ ;  /* 0x0000000a13089210 */ /* 0x000fe40007f9e0ff */
[----:B-1----:R-:W-:Y:S02]  /*1230*/  @!P1 IADD3 R21, PT, PT, R17, R6, R19 ;  /* 0x0000000611159210 */ /* 0x002fe40007ffe013 */
[----:B------:R-:W-:Y:S01]  /*1240*/  @!P1 IADD3 R19, P2, PT, R19, 0x2, RZ ;  /* 0x0000000213139810 */ /* 0x000fe20007f5e0ff */
[----:B------:R-:W-:Y:S01]  /*1250*/  @!P1 IMAD.X R9, R11, 0x1, R18, P4 ;  /* 0x000000010b099824 */ /* 0x000fe200020e0612 */
[----:B------:R-:W-:-:S03]  /*1260*/  @!P1 PLOP3.LUT P0, PT, PT, PT, PT, 0x8, 0x80 ;  /* 0x000000000080981c */ /* 0x000fc60003f0e170 */
[----:B------:R-:W-:Y:S01]  /*1270*/  @!P1 IMAD.X R11, RZ, RZ, R11, P2 ;  /* 0x000000ffff0b9224 */ /* 0x000fe200010e060b */
[----:B------:R-:W-:Y:S01]  /*1280*/  ISETP.LT.U32.AND P2, PT, R19, R6, PT ;  /* 0x000000061300720c */ /* 0x000fe20003f41070 */
[----:B------:R-:W2:Y:S03]  /*1290*/  @!P1 LDG.E.U8 R20, desc[UR8][R8.64+0x1] ;  /* 0x0000010808149981 */ /* 0x000ea6000c1e1100 */
[----:B------:R-:W-:-:S13]  /*12a0*/  ISETP.LT.U32.OR.EX P0, PT, R11, R7, P0, P2 ;  /* 0x000000070b00720c */ /* 0x000fda0000701520 */
[----:B------:R-:W-:-:S05]  /*12b0*/  @P0 IADD3 R10, P2, PT, R19, R10, RZ ;  /* 0x0000000a130a0210 */ /* 0x000fca0007f5e0ff */
[----:B------:R-:W-:Y:S02]  /*12c0*/  @P0 IMAD.X R11, R11, 0x1, R18, P2 ;  /* 0x000000010b0b0824 */ /* 0x000fe400010e0612 */
[----:B------:R-:W3:Y:S04]  /*12d0*/  @!P1 LDG.E.U8 R18, desc[UR8][R8.64] ;  /* 0x0000000808129981 */ /* 0x000ee8000c1e1100 */
[----:B------:R-:W4:Y:S01]  /*12e0*/  @P0 LDG.E.U8 R10, desc[UR8][R10.64] ;  /* 0x000000080a0a0981 */ /* 0x000f22000c1e1100 */
[----:B------:R-:W-:-:S03]  /*12f0*/  @P0 IADD3 R17, PT, PT, R17, R6, R19 ;  /* 0x0000000611110210 */ /* 0x000fc60007ffe013 */
[----:B--2---:R0:W-:Y:S04]  /*1300*/  @!P1 STL.U8 [R21+0x1], R20 ;  /* 0x0000011415009387 */ /* 0x0041e80000100000 */
[----:B---3--:R0:W-:Y:S04]  /*1310*/  @!P1 STL.U8 [R21], R18 ;  /* 0x0000001215009387 */ /* 0x0081e80000100000 */
[----:B----4-:R0:W-:Y:S02]  /*1320*/  @P0 STL.U8 [R17], R10 ;  /* 0x0000000a11000387 */ /* 0x0101e40000100000 */
.L_x_12:
[----:B------:R-:W-:Y:S05]  /*1330*/  @P3 BRA `(.L_x_15) ;  /* 0xffffffec00a83947 */ /* 0x000fea000383ffff */
[----:B------:R-:W-:-:S07]  /*1340*/  IMAD.MOV.U32 R9, RZ, RZ, R5 ;  /* 0x000000ffff097224 */ /* 0x000fce00078e0005 */
.L_x_2:
[----:B------:R-:W-:-:S13]  /*1350*/  ISETP.NE.AND P0, PT, R16, RZ, PT ;  /* 0x000000ff1000720c */ /* 0x000fda0003f05270 */
[----:B------:R-:W-:Y:S05]  /*1360*/  @!P0 BRA `(.L_x_16) ;  /* 0x0000000c00488947 */ /* 0x000fea0003800000 */
[----:B------:R-:W1:Y:S01]  /*1370*/  LDC R8, c[0x0][0x3a0] ;  /* 0x0000e800ff087b82 */ /* 0x000e620000000800 */
[C---:B------:R-:W-:Y:S01]  /*1380*/  IMAD R15, R9.reuse, R0, RZ ;  /* 0x00000000090f7224 */ /* 0x040fe200078e02ff */
[----:B-1----:R-:W-:Y:S01]  /*1390*/  ISETP.NE.AND P2, PT, R8, RZ, PT ;  /* 0x000000ff0800720c */ /* 0x002fe20003f45270 */
[----:B------:R-:W-:-:S04]  /*13a0*/  IMAD R8, R9, R8, RZ ;  /* 0x0000000809087224 */ /* 0x000fc800078e02ff */
[----:B0-----:R-:W-:-:S08]  /*13b0*/  IMAD R17, R8, 0x4, R1 ;  /* 0x0000000408117824 */ /* 0x001fd000078e0201 */
[----:B------:R-:W-:Y:S05]  /*13c0*/  @!P2 BRA `(.L_x_17) ;  /* 0x000000040004a947 */ /* 0x000fea0003800000 */
[----:B------:R-:W0:Y:S01]  /*13d0*/  LDC.64 R8, c[0x0][0x380] ;  /* 0x0000e000ff087b82 */ /* 0x000e220000000a00 */
[----:B------:R-:W-:Y:S01]  /*13e0*/  ISETP.GT.U32.AND P0, PT, R6, RZ, PT ;  /* 0x000000ff0600720c */ /* 0x000fe20003f04070 */
[----:B------:R-:W-:Y:S01]  /*13f0*/  IMAD.MOV.U32 R19, RZ, RZ, RZ ;  /* 0x000000ffff137224 */ /* 0x000fe200078e00ff */
[----:B------:R-:W-:Y:S02]  /*1400*/  IADD3 R18, P1, PT, R12, R15, RZ ;  /* 0x0000000f0c127210 */ /* 0x000fe40007f3e0ff */
[----:B------:R-:W-:Y:S02]  /*1410*/  ISETP.GT.U32.AND.EX P0, PT, R7, RZ, PT, P0 ;  /* 0x000000ff0700720c */ /* 0x000fe40003f04100 */
[----:B------:R-:W-:Y:S02]  /*1420*/  LEA.HI.X.SX32 R11, R15, R14, 0x1, P1 ;  /* 0x0000000e0f0b7211 */ /* 0x000fe400008f0eff */
[----:B0-----:R-:W-:-:S04]  /*1430*/  LEA R10, P1, R18, R8, 0x2 ;  /* 0x00000008120a7211 */ /* 0x001fc800078210ff */
[----:B------:R-:W-:Y:S01]  /*1440*/  LEA.HI.X R18, R18, R9, R11, 0x2, P1 ;  /* 0x0000000912127211 */ /* 0x000fe200008f140b */
[----:B------:R-:W-:-:S04]  /*1450*/  IMAD.MOV.U32 R11, RZ, RZ, RZ ;  /* 0x000000ffff0b7224 */ /* 0x000fc800078e00ff */
[----:B------:R-:W-:-:S05]  /*1460*/  @!P0 IADD3 R8, P1, PT, R19, R10, RZ ;  /* 0x0000000a13088210 */ /* 0x000fca0007f3e0ff */
[----:B------:R-:W-:-:S05]  /*1470*/  @!P0 IMAD.X R9, R11, 0x1, R18, P1 ;  /* 0x000000010b098824 */ /* 0x000fca00008e0612 */
[----:B------:R-:W2:Y:S01]  /*1480*/  @!P0 LDG.E.U8 R8, desc[UR8][R8.64] ;  /* 0x0000000808088981 */ /* 0x000ea2000c1e1100 */
        /* <DEDUP_REMOVED lines=14> */
.L_x_19:
[----:B0-----:R-:W-:-:S05]  /*1570*/  IADD3 R8, P1, PT, R19, R10, RZ ;  /* 0x0000000a13087210 */ /* 0x001fca0007f3e0ff */
[----:B------:R-:W-:-:S05]  /*1580*/  IMAD.X R9, R11, 0x1, R18, P1 ;  /* 0x000000010b097824 */ /* 0x000fca00008e0612 */
[----:B-1----:R-:W2:Y:S04]  /*1590*/  LDG.E.U8 R20, desc[UR8][R8.64] ;  /* 0x0000000808147981 */ /* 0x002ea8000c1e1100 */
[----:B------:R-:W3:Y:S04]  /*15a0*/  LDG.E.U8 R21, desc[UR8][R8.64+0x1] ;  /* 0x0000010808157981 */ /* 0x000ee8000c1e1100 */
[----:B------:R-:W4:Y:S04]  /*15b0*/  LDG.E.U8 R22, desc[UR8][R8.64+0x2] ;  /* 0x0000020808167981 */ /* 0x000f28000c1e1100 */
[----:B------:R-:W5:Y:S01]  /*15c0*/  LDG.E.U8 R23, desc[UR8][R8.64+0x3] ;  /* 0x0000030808177981 */ /* 0x000f62000c1e1100 */
[----:B------:R-:W-:Y:S01]  /*15d0*/  IMAD.IADD R24, R17, 0x1, R19 ;  /* 0x0000000111187824 */ /* 0x000fe200078e0213 */
        /* <DEDUP_REMOVED lines=9> */
.L_x_18:
        /* <DEDUP_REMOVED lines=23> */
.L_x_17:
[----:B------:R-:W-:-:S13]  /*17e0*/  ISETP.NE.AND P0, PT, R16, 0x1, PT ;  /* 0x000000011000780c */ /* 0x000fda0003f05270 */
[----:B------:R-:W-:Y:S05]  /*17f0*/  @!P0 BRA `(.L_x_16) ;  /* 0x0000000800248947 */ /* 0x000fea0003800000 */
[----:B------:R-:W-:Y:S02]  /*1800*/  IMAD.IADD R9, R17, 0x1, R6 ;  /* 0x0000000111097824 */ /* 0x000fe400078e0206 */
[----:B------:R-:W-:Y:S01]  /*1810*/  IMAD.IADD R15, R15, 0x1, R0 ;  /* 0x000000010f0f7824 */ /* 0x000fe200078e0200 */
[----:B------:R-:W-:Y:S06]  /*1820*/  @!P2 BRA `(.L_x_20) ;  /* 0x000000040004a947 */ /* 0x000fec0003800000 */
[----:B0-----:R-:W0:Y:S01]  /*1830*/  LDC.64 R10, c[0x0][0x380] ;  /* 0x0000e000ff0a7b82 */ /* 0x001e220000000a00 */
        /* <DEDUP_REMOVED lines=25> */
.L_x_22:
[----:B0-----:R-:W-:-:S05]  /*19d0*/  IADD3 R10, P1, PT, R17, R18, RZ ;  /* 0x00000012110a7210 */ /* 0x001fca0007f3e0ff */
[----:B------:R-:W-:-:S05]  /*19e0*/  IMAD.X R11, R19, 0x1, R8, P1 ;  /* 0x00000001130b7824 */ /* 0x000fca00008e0608 */
[----:B-1----:R-:W2:Y:S04]  /*19f0*/  LDG.E.U8 R20, desc[UR8][R10.64] ;  /* 0x000000080a147981 */ /* 0x002ea8000c1e1100 */
[----:B------:R-:W3:Y:S04]  /*1a00*/  LDG.E.U8 R21, desc[UR8][R10.64+0x1] ;  /* 0x000001080a157981 */ /* 0x000ee8000c1e1100 */
[----:B------:R-:W4:Y:S04]  /*1a10*/  LDG.E.U8 R22, desc[UR8][R10.64+0x2] ;  /* 0x000002080a167981 */ /* 0x000f28000c1e1100 */
[----:B------:R-:W5:Y:S01]  /*1a20*/  LDG.E.U8 R23, desc[UR8][R10.64+0x3] ;  /* 0x000003080a177981 */ /* 0x000f62000c1e1100 */
[C---:B------:R-:W-:Y:S01]  /*1a30*/  IMAD.IADD R24, R17.reuse, 0x1, R9 ;  /* 0x0000000111187824 */ /* 0x040fe200078e0209 */
        /* <DEDUP_REMOVED lines=9> */
.L_x_21:
        /* <DEDUP_REMOVED lines=23> */
.L_x_20:
[----:B------:R-:W-:-:S13]  /*1c40*/  ISETP.NE.AND P0, PT, R16, 0x2, PT ;  /* 0x000000021000780c */ /* 0x000fda0003f05270 */
[----:B------:R-:W-:Y:S05]  /*1c50*/  @!P0 BRA `(.L_x_16) ;  /* 0x00000004000c8947 */ /* 0x000fea0003800000 */
[----:B------:R-:W-:-:S05]  /*1c60*/  IMAD.IADD R15, R15, 0x1, R0 ;  /* 0x000000010f0f7824 */ /* 0x000fca00078e0200 */
[----:B-1----:R-:W-:-:S04]  /*1c70*/  IADD3 R8, P0, PT, R12, R15, RZ ;  /* 0x0000000f0c087210 */ /* 0x002fc80007f1e0ff */
[----:B0-----:R-:W-:Y:S01]  /*1c80*/  LEA.HI.X.SX32 R10, R15, R14, 0x1, P0 ;  /* 0x0000000e0f0a7211 */ /* 0x001fe200000f0eff */
        /* <DEDUP_REMOVED lines=25> */
.L_x_24:
        /* <DEDUP_REMOVED lines=16> */
.L_x_23:
        /* <DEDUP_REMOVED lines=23> */
.L_x_16:
[C---:B------:R-:W-:Y:S01]  /*2090*/  ISETP.GE.U32.AND P0, PT, R2.reuse, 0x10, PT ;  /* 0x000000100200780c */ /* 0x040fe20003f06070 */
[----:B--2---:R-:W-:Y:S01]  /*20a0*/  IMAD.MOV.U32 R14, RZ, RZ, RZ ;  /* 0x000000ffff0e7224 */ /* 0x004fe200078e00ff */
[----:B0-----:R-:W-:-:S11]  /*20b0*/  LOP3.LUT R10, R2, 0x7ffffff0, RZ, 0xc0, !PT ;  /* 0x7ffffff0020a7812 */ /* 0x001fd600078ec0ff */
[----:B------:R-:W-:Y:S05]  /*20c0*/  @!P0 BRA `(.L_x_25) ;  /* 0x0000000400208947 */ /* 0x000fea0003800000 */
[----:B------:R-:W-:-:S07]  /*20d0*/  IMAD.MOV.U32 R11, RZ, RZ, RZ ;  /* 0x000000ffff0b7224 */ /* 0x000fce00078e00ff */
.L_x_26:
[----:B-1----:R-:W0:Y:S01]  /*20e0*/  LDC.64 R8, c[0x0][0x388] ;  /* 0x0000e200ff087b82 */ /* 0x002e220000000a00 */
[----:B------:R-:W-:-:S05]  /*20f0*/  IMAD R12, R11, 0x4, R1 ;  /* 0x000000040b0c7824 */ /* 0x000fca00078e0201 */
[----:B------:R-:W2:Y:S04]  /*2100*/  LDL R14, [R12] ;  /* 0x000000000c0e7983 */ /* 0x000ea80000100800 */
[----:B------:R-:W3:Y:S04]  /*2110*/  LDL R17, [R12+0x4] ;  /* 0x000004000c117983 */ /* 0x000ee80000100800 */
[----:B------:R-:W4:Y:S04]  /*2120*/  LDL R29, [R12+0x10] ;  /* 0x000010000c1d7983 */ /* 0x000f280000100800 */
[----:B------:R-:W5:Y:S04]  /*2130*/  LDL R19, [R12+0x8] ;  /* 0x000008000c137983 */ /* 0x000f680000100800 */
[----:B------:R-:W5:Y:S01]  /*2140*/  LDL R25, [R12+0xc] ;  /* 0x00000c000c197983 */ /* 0x000f620000100800 */
[----:B0-----:R-:W-:-:S05]  /*2150*/  IMAD.WIDE.U32 R8, R11, 0x4, R8 ;  /* 0x000000040b087825 */ /* 0x001fca00078e0008 */
[----:B------:R-:W2:Y:S04]  /*2160*/  LDG.E R15, desc[UR8][R8.64] ;  /* 0x00000008080f7981 */ /* 0x000ea8000c1e1900 */
[----:B------:R-:W3:Y:S04]  /*2170*/  LDG.E R18, desc[UR8][R8.64+0x4] ;  /* 0x0000040808127981 */ /* 0x000ee8000c1e1900 */
[----:B------:R-:W4:Y:S04]  /*2180*/  LDG.E R24, desc[UR8][R8.64+0x10] ;  /* 0x0000100808187981 */ /* 0x000f28000c1e1900 */
[----:B------:R-:W5:Y:S04]  /*2190*/  LDG.E R20, desc[UR8][R8.64+0x8] ;  /* 0x0000080808147981 */ /* 0x000f68000c1e1900 */
[----:B------:R-:W5:Y:S04]  /*21a0*/  LDG.E R26, desc[UR8][R8.64+0x14] ;  /* 0x00001408081a7981 */ /* 0x000f68000c1e1900 */
[----:B------:R-:W5:Y:S01]  /*21b0*/  LDG.E R27, desc[UR8][R8.64+0x1c] ;  /* 0x00001c08081b7981 */ /* 0x000f62000c1e1900 */
[----:B--2---:R-:W-:-:S03]  /*21c0*/  FMUL R21, R14, R15 ;  /* 0x0000000f0e157220 */ /* 0x004fc60000400000 */
[----:B------:R-:W2:Y:S01]  /*21d0*/  LDL R14, [R12+0x18] ;  /* 0x000018000c0e7983 */ /* 0x000ea20000100800 */
[----:B---3--:R-:W-:-:S03]  /*21e0*/  FMUL R23, R17, R18 ;  /* 0x0000001211177220 */ /* 0x008fc60000400000 */
[----:B------:R-:W3:Y:S04]  /*21f0*/  LDL R17, [R12+0x14] ;  /* 0x000014000c117983 */ /* 0x000ee80000100800 */
[----:B------:R-:W2:Y:S04]  /*2200*/  LDG.E R18, desc[UR8][R8.64+0xc] ;  /* 0x00000c0808127981 */ /* 0x000ea8000c1e1900 */
[----:B------:R-:W2:Y:S01]  /*2210*/  LDG.E R15, desc[UR8][R8.64+0x18] ;  /* 0x00001808080f7981 */ /* 0x000ea2000c1e1900 */
[----:B----4-:R-:W-:Y:S01]  /*2220*/  FMUL R29, R29, R24 ;  /* 0x000000181d1d7220 */ /* 0x010fe20000400000 */
[----:B-----5:R-:W-:-:S02]  /*2230*/  FMUL R22, R19, R20 ;  /* 0x0000001413167220 */ /* 0x020fc40000400000 */
[----:B------:R-:W4:Y:S04]  /*2240*/  LDL R19, [R12+0x20] ;  /* 0x000020000c137983 */ /* 0x000f280000100800 */
[----:B------:R-:W4:Y:S01]  /*2250*/  LDG.E R20, desc[UR8][R8.64+0x20] ;  /* 0x0000200808147981 */ /* 0x000f22000c1e1900 */
[----:B---3--:R-:W-:-:S03]  /*2260*/  FMUL R24, R17, R26 ;  /* 0x0000001a11187220 */ /* 0x008fc60000400000 */
[----:B------:R-:W3:Y:S01]  /*2270*/  LDL R17, [R12+0x24] ;  /* 0x000024000c117983 */ /* 0x000ee20000100800 */
[----:B--2---:R-:W-:-:S03]  /*2280*/  FMUL R25, R25, R18 ;  /* 0x0000001219197220 */ /* 0x004fc60000400000 */
[----:B------:R-:W2:Y:S01]  /*2290*/  LDL R18, [R12+0x28] ;  /* 0x000028000c127983 */ /* 0x000ea20000100800 */
[----:B------:R-:W-:-:S03]  /*22a0*/  FMUL R28, R14, R15 ;  /* 0x0000000f0e1c7220 */ /* 0x000fc60000400000 */
[----:B------:R-:W3:Y:S04]  /*22b0*/  LDG.E R14, desc[UR8][R8.64+0x24] ;  /* 0x00002408080e7981 */ /* 0x000ee8000c1e1900 */
[----:B------:R-:W2:Y:S01]  /*22c0*/  LDG.E R15, desc[UR8][R8.64+0x28] ;  /* 0x00002808080f7981 */ /* 0x000ea2000c1e1900 */
[----:B----4-:R-:W-:-:S03]  /*22d0*/  FMUL R19, R19, R20 ;  /* 0x0000001413137220 */ /* 0x010fc60000400000 */
[----:B------:R-:W-:Y:S04]  /*22e0*/  STL [R12+0x390], R25 ;  /* 0x000390190c007387 */ /* 0x000fe80000100800 */
[----:B------:R-:W-:Y:S04]  /*22f0*/  STL [R12+0x384], R21 ;  /* 0x000384150c007387 */ /* 0x000fe80000100800 */
[----:B------:R-:W-:Y:S04]  /*2300*/  STL [R12+0x388], R23 ;  /* 0x000388170c007387 */ /* 0x000fe80000100800 */
[----:B------:R-:W-:Y:S04]  /*2310*/  STL [R12+0x38c], R22 ;  /* 0x00038c160c007387 */ /* 0x000fe80000100800 */
[----:B------:R-:W-:Y:S04]  /*2320*/  STL [R12+0x394], R29 ;  /* 0x0003941d0c007387 */ /* 0x000fe80000100800 */
[----:B------:R0:W-:Y:S04]  /*2330*/  STL [R12+0x398], R24 ;  /* 0x000398180c007387 */ /* 0x0001e80000100800 */
[----:B------:R1:W-:Y:S04]  /*2340*/  STL [R12+0x39c], R28 ;  /* 0x00039c1c0c007387 */ /* 0x0003e80000100800 */
[----:B------:R-:W4:Y:S04]  /*2350*/  LDL R26, [R12+0x1c] ;  /* 0x00001c000c1a7983 */ /* 0x000f280000100800 */
[----:B0-----:R-:W5:Y:S04]  /*2360*/  LDG.E R24, desc[UR8][R8.64+0x2c] ;  /* 0x00002c0808187981 */ /* 0x001f68000c1e1900 */
[----:B------:R-:W5:Y:S04]  /*2370*/  LDG.E R21, desc[UR8][R8.64+0x30] ;  /* 0x0000300808157981 */ /* 0x000f68000c1e1900 */
[----:B------:R-:W5:Y:S04]  /*2380*/  LDG.E R23, desc[UR8][R8.64+0x34] ;  /* 0x0000340808177981 */ /* 0x000f68000c1e1900 */
[----:B------:R-:W5:Y:S04]  /*2390*/  LDG.E R22, desc[UR8][R8.64+0x38] ;  /* 0x0000380808167981 */ /* 0x000f68000c1e1900 */
[----:B-1----:R0:W5:Y:S04]  /*23a0*/  LDG.E R28, desc[UR8][R8.64+0x3c] ;  /* 0x00003c08081c7981 */ /* 0x002168000c1e1900 */
[----:B------:R-:W5:Y:S04]  /*23b0*/  LDL R29, [R12+0x2c] ;  /* 0x00002c000c1d7983 */ /* 0x000f680000100800 */
[----:B------:R-:W0:Y:S01]  /*23c0*/  LDL R20, [R12+0x38] ;  /* 0x000038000c147983 */ /* 0x000e220000100800 */
[----:B---3--:R-:W-:-:S03]  /*23d0*/  FMUL R17, R17, R14 ;  /* 0x0000000e11117220 */ /* 0x008fc60000400000 */
[----:B------:R-:W3:Y:S01]  /*23e0*/  LDL R14, [R12+0x30] ;  /* 0x000030000c0e7983 */ /* 0x000ee20000100800 */
[----:B--2---:R-:W-:-:S03]  /*23f0*/  FMUL R25, R18, R15 ;  /* 0x0000000f12197220 */ /* 0x004fc60000400000 */
[----:B------:R-:W2:Y:S04]  /*2400*/  LDL R18, [R12+0x34] ;  /* 0x000034000c127983 */ /* 0x000ea80000100800 */
[----:B------:R-:W2:Y:S01]  /*2410*/  LDL R15, [R12+0x3c] ;  /* 0x00003c000c0f7983 */ /* 0x000ea20000100800 */
[----:B------:R-:W-:-:S03]  /*2420*/  VIADD R11, R11, 0x10 ;  /* 0x000000100b0b7836 */ /* 0x000fc60000000000 */
[----:B------:R1:W-:Y:S04]  /*2430*/  STL [R12+0x3a4], R19 ;  /* 0x0003a4130c007387 */ /* 0x0003e80000100800 */
[----:B------:R1:W-:Y:S04]  /*2440*/  STL [R12+0x3a8], R17 ;  /* 0x0003a8110c007387 */ /* 0x0003e80000100800 */
[----:B------:R1:W-:Y:S01]  /*2450*/  STL [R12+0x3ac], R25 ;  /* 0x0003ac190c007387 */ /* 0x0003e20000100800 */
[----:B------:R-:W-:Y:S01]  /*2460*/  ISETP.NE.AND P1, PT, R11, R10, PT ;  /* 0x0000000a0b00720c */ /* 0x000fe20003f25270 */
[----:B----4-:R-:W-:-:S05]  /*2470*/  FMUL R27, R26, R27 ;  /* 0x0000001b1a1b7220 */ /* 0x010fca0000400000 */
[----:B------:R1:W-:Y:S01]  /*2480*/  STL [R12+0x3a0], R27 ;  /* 0x0003a01b0c007387 */ /* 0x0003e20000100800 */
[----:B-----5:R-:W-:Y:S01]  /*2490*/  FMUL R29, R29, R24 ;  /* 0x000000181d1d7220 */ /* 0x020fe20000400000 */
[----:B0-----:R-:W-:-:S04]  /*24a0*/  FMUL R9, R20, R22 ;  /* 0x0000001614097220 */ /* 0x001fc80000400000 */
[----:B------:R1:W-:Y:S04]  /*24b0*/  STL [R12+0x3b0], R29 ;  /* 0x0003b01d0c007387 */ /* 0x0003e80000100800 */
[----:B------:R1:W-:Y:S01]  /*24c0*/  STL [R12+0x3bc], R9 ;  /* 0x0003bc090c007387 */ /* 0x0003e20000100800 */
[----:B---3--:R-:W-:Y:S01]  /*24d0*/  FMUL R21, R14, R21 ;  /* 0x000000150e157220 */ /* 0x008fe20000400000 */
[----:B--2---:R-:W-:Y:S01]  /*24e0*/  FMUL R23, R18, R23 ;  /* 0x0000001712177220 */ /* 0x004fe20000400000 */
[----:B------:R-:W-:-:S03]  /*24f0*/  FMUL R15, R15, R28 ;  /* 0x0000001c0f0f7220 */ /* 0x000fc60000400000 */
[----:B------:R1:W-:Y:S04]  /*2500*/  STL [R12+0x3b4], R21 ;  /* 0x0003b4150c007387 */ /* 0x0003e80000100800 */
[----:B------:R1:W-:Y:S04]  /*2510*/  STL [R12+0x3b8], R23 ;  /* 0x0003b8170c007387 */ /* 0x0003e80000100800 */
[----:B------:R1:W-:Y:S01]  /*2520*/  STL [R12+0x3c0], R15 ;  /* 0x0003c00f0c007387 */ /* 0x0003e20000100800 */
[----:B------:R-:W-:Y:S05]  /*2530*/  @P1 BRA `(.L_x_26) ;  /* 0xfffffff800e81947 */ /* 0x000fea000383ffff */
[----:B------:R-:W-:-:S07]  /*2540*/  IMAD.MOV.U32 R14, RZ, RZ, R10 ;  /* 0x000000ffff0e7224 */ /* 0x000fce00078e000a */
.L_x_25:
[C---:B-1----:R-:W-:Y:S02]  /*2550*/  LOP3.LUT R12, R2.reuse, 0xf, RZ, 0xc0, !PT ;  /* 0x0000000f020c7812 */ /* 0x042fe400078ec0ff */
[----:B------:R-:W-:Y:S02]  /*2560*/  LOP3.LUT R11, R2, 0x7, RZ, 0xc0, !PT ;  /* 0x00000007020b7812 */ /* 0x000fe400078ec0ff */
[----:B------:R-:W-:-:S13]  /*2570*/  ISETP.NE.AND P1, PT, R12, RZ, PT ;  /* 0x000000ff0c00720c */ /* 0x000fda0003f25270 */
[----:B------:R-:W-:Y:S05]  /*2580*/  @!P1 BRA `(.L_x_27) ;  /* 0x0000000400549947 */ /* 0x000fea0003800000 */
[----:B------:R-:W-:Y:S01]  /*2590*/  VIADD R8, R12, 0xffffffff ;  /* 0xffffffff0c087836 */ /* 0x000fe20000000000 */
[----:B------:R-:W-:-:S04]  /*25a0*/  ISETP.NE.AND P3, PT, R11, RZ, PT ;  /* 0x000000ff0b00720c */ /* 0x000fc80003f65270 */
[----:B------:R-:W-:-:S13]  /*25b0*/  ISETP.GE.U32.AND P2, PT, R8, 0x7, PT ;  /* 0x000000070800780c */ /* 0x000fda0003f46070 */
[----:B------:R-:W-:Y:S05]  /*25c0*/  @!P2 BRA `(.L_x_28) ;  /* 0x000000000090a947 */ /* 0x000fea0003800000 */
[----:B------:R-:W0:Y:S01]  /*25d0*/  LDC.64 R8, c[0x0][0x388] ;  /* 0x0000e200ff087b82 */ /* 0x000e220000000a00 */
        /* <DEDUP_REMOVED lines=12> */
[----:B------:R0:W5:Y:S01]  /*26a0*/  LDG.E R21, desc[UR8][R8.64+0x1c] ;  /* 0x00001c0808157981 */ /* 0x000162000c1e1900 */
[----:B--2---:R-:W-:-:S03]  /*26b0*/  FMUL R24, R17, R18 ;  /* 0x0000001211187220 */ /* 0x004fc60000400000 */
[----:B------:R-:W0:Y:S01]  /*26c0*/  LDG.E R17, desc[UR8][R8.64+0x10] ;  /* 0x0000100808117981 */ /* 0x000e22000c1e1900 */
[----:B---3--:R-:W-:-:S03]  /*26d0*/  FMUL R26, R22, R23 ;  /* 0x00000017161a7220 */ /* 0x008fc60000400000 */
[----:B------:R-:W2:Y:S01]  /*26e0*/  LDG.E R18, desc[UR8][R8.64+0x18] ;  /* 0x0000180808127981 */ /* 0x000ea2000c1e1900 */
[----:B----4-:R-:W-:-:S03]  /*26f0*/  FMUL R28, R25, R28 ;  /* 0x0000001c191c7220 */ /* 0x010fc60000400000 */
[----:B------:R-:W3:Y:S04]  /*2700*/  LDL R23, [R15+0xc] ;  /* 0x00000c000f177983 */ /* 0x000ee80000100800 */
[----:B------:R-:W0:Y:S04]  /*2710*/  LDL R25, [R15+0x10] ;  /* 0x000010000f197983 */ /* 0x000e280000100800 */
[----:B------:R-:W4:Y:S04]  /*2720*/  LDL R22, [R15+0x1c] ;  /* 0x00001c000f167983 */ /* 0x000f280000100800 */
[----:B------:R5:W-:Y:S04]  /*2730*/  STL [R15+0x384], R24 ;  /* 0x000384180f007387 */ /* 0x000be80000100800 */
[----:B------:R1:W-:Y:S01]  /*2740*/  STL [R15+0x388], R26 ;  /* 0x0003881a0f007387 */ /* 0x0003e20000100800 */
[----:B-----5:R-:W-:-:S03]  /*2750*/  FMUL R24, R27, R19 ;  /* 0x000000131b187220 */ /* 0x020fc60000400000 */
[----:B------:R1:W-:Y:S04]  /*2760*/  STL [R15+0x38c], R28 ;  /* 0x00038c1c0f007387 */ /* 0x0003e80000100800 */
[----:B------:R1:W-:Y:S01]  /*2770*/  STL [R15+0x398], R24 ;  /* 0x000398180f007387 */ /* 0x0003e20000100800 */
[----:B------:R-:W-:Y:S02]  /*2780*/  VIADD R14, R14, 0x8 ;  /* 0x000000080e0e7836 */ /* 0x000fe40000000000 */
[----:B--2---:R-:W-:Y:S01]  /*2790*/  FMUL R18, R29, R18 ;  /* 0x000000121d127220 */ /* 0x004fe20000400000 */
[----:B---3--:R-:W-:Y:S01]  /*27a0*/  FMUL R20, R23, R20 ;  /* 0x0000001417147220 */ /* 0x008fe20000400000 */
[----:B0-----:R-:W-:Y:S01]  /*27b0*/  FMUL R8, R25, R17 ;  /* 0x0000001119087220 */ /* 0x001fe20000400000 */
[----:B----4-:R-:W-:-:S03]  /*27c0*/  FMUL R22, R22, R21 ;  /* 0x0000001516167220 */ /* 0x010fc60000400000 */
[----:B------:R1:W-:Y:S04]  /*27d0*/  STL [R15+0x390], R20 ;  /* 0x000390140f007387 */ /* 0x0003e80000100800 */
[----:B------:R1:W-:Y:S04]  /*27e0*/  STL [R15+0x394], R8 ;  /* 0x000394080f007387 */ /* 0x0003e80000100800 */
[----:B------:R1:W-:Y:S04]  /*27f0*/  STL [R15+0x39c], R18 ;  /* 0x00039c120f007387 */ /* 0x0003e80000100800 */
[----:B------:R1:W-:Y:S02]  /*2800*/  STL [R15+0x3a0], R22 ;  /* 0x0003a0160f007387 */ /* 0x0003e40000100800 */
.L_x_28:
[----:B------:R-:W-:Y:S05]  /*2810*/  @!P3 BRA `(.L_x_27) ;  /* 0x0000000000b0b947 */ /* 0x000fea0003800000 */
[----:B-1----:R-:W-:Y:S01]  /*2820*/  VIADD R8, R11, 0xffffffff ;  /* 0xffffffff0b087836 */ /* 0x002fe20000000000 */
[----:B------:R-:W-:-:S04]  /*2830*/  LOP3.LUT P3, R19, R2, 0x3, RZ, 0xc0, !PT ;  /* 0x0000000302137812 */ /* 0x000fc8000786c0ff */
[----:B------:R-:W-:-:S13]  /*2840*/  ISETP.GE.U32.AND P2, PT, R8, 0x3, PT ;  /* 0x000000030800780c */ /* 0x000fda0003f46070 */
[----:B------:R-:W-:Y:S05]  /*2850*/  @!P2 BRA `(.L_x_29) ;  /* 0x000000000050a947 */ /* 0x000fea0003800000 */
[----:B------:R-:W0:Y:S01]  /*2860*/  LDC.64 R8, c[0x0][0x388] ;  /* 0x0000e200ff087b82 */ /* 0x000e220000000a00 */
[----:B------:R-:W-:-:S05]  /*2870*/  IMAD R21, R14, 0x4, R1 ;  /* 0x000000040e157824 */ /* 0x000fca00078e0201 */
[----:B------:R-:W2:Y:S04]  /*2880*/  LDL R15, [R21] ;  /* 0x00000000150f7983 */ /* 0x000ea80000100800 */
[----:B------:R-:W3:Y:S04]  /*2890*/  LDL R17, [R21+0x4] ;  /* 0x0000040015117983 */ /* 0x000ee80000100800 */
[----:B------:R-:W4:Y:S04]  /*28a0*/  LDL R18, [R21+0x8] ;  /* 0x0000080015127983 */ /* 0x000f280000100800 */
[----:B------:R-:W5:Y:S01]  /*28b0*/  LDL R20, [R21+0xc] ;  /* 0x00000c0015147983 */ /* 0x000f620000100800 */
[----:B0-----:R-:W-:-:S05]  /*28c0*/  IMAD.WIDE.U32 R8, R14, 0x4, R8 ;  /* 0x000000040e087825 */ /* 0x001fca00078e0008 */
[----:B------:R-:W2:Y:S04]  /*28d0*/  LDG.E R22, desc[UR8][R8.64] ;  /* 0x0000000808167981 */ /* 0x000ea8000c1e1900 */
[----:B------:R-:W3:Y:S04]  /*28e0*/  LDG.E R24, desc[UR8][R8.64+0x4] ;  /* 0x0000040808187981 */ /* 0x000ee8000c1e1900 */
[----:B------:R-:W4:Y:S04]  /*28f0*/  LDG.E R23, desc[UR8][R8.64+0x8] ;  /* 0x0000080808177981 */ /* 0x000f28000c1e1900 */
[----:B------:R-:W5:Y:S01]  /*2900*/  LDG.E R25, desc[UR8][R8.64+0xc] ;  /* 0x00000c0808197981 */ /* 0x000f62000c1e1900 */
[----:B------:R-:W-:-:S02]  /*2910*/  VIADD R14, R14, 0x4 ;  /* 0x000000040e0e7836 */ /* 0x000fc40000000000 */
[----:B--2---:R-:W-:Y:S01]  /*2920*/  FMUL R15, R22, R15 ;  /* 0x0000000f160f7220 */ /* 0x004fe20000400000 */
[----:B---3--:R-:W-:Y:S01]  /*2930*/  FMUL R17, R24, R17 ;  /* 0x0000001118117220 */ /* 0x008fe20000400000 */
[----:B----4-:R-:W-:Y:S01]  /*2940*/  FMUL R18, R23, R18 ;  /* 0x0000001217127220 */ /* 0x010fe20000400000 */
[----:B-----5:R-:W-:Y:S02]  /*2950*/  FMUL R20, R25, R20 ;  /* 0x0000001419147220 */ /* 0x020fe40000400000 */
[----:B------:R0:W-:Y:S04]  /*2960*/  STL [R21+0x384], R15 ;  /* 0x0003840f15007387 */ /* 0x0001e80000100800 */
[----:B------:R0:W-:Y:S04]  /*2970*/  STL [R21+0x388], R17 ;  /* 0x0003881115007387 */ /* 0x0001e80000100800 */
[----:B------:R0:W-:Y:S04]  /*2980*/  STL [R21+0x38c], R18 ;  /* 0x00038c1215007387 */ /* 0x0001e80000100800 */
[----:B------:R0:W-:Y:S02]  /*2990*/  STL [R21+0x390], R20 ;  /* 0x0003901415007387 */ /* 0x0001e40000100800 */
.L_x_29:
[----:B------:R-:W-:Y:S05]  /*29a0*/  @!P3 BRA `(.L_x_27) ;  /* 0x00000000004cb947 */ /* 0x000fea0003800000 */
[----:B------:R-:W1:Y:S01]  /*29b0*/  LDC.64 R8, c[0x0][0x388] ;  /* 0x0000e200ff087b82 */ /* 0x000e620000000a00 */
[C---:B0-----:R-:W-:Y:S02]  /*29c0*/  IMAD R15, R14.reuse, 0x4, R1 ;  /* 0x000000040e0f7824 */ /* 0x041fe400078e0201 */
[----:B-1----:R-:W-:-:S03]  /*29d0*/  IMAD.WIDE.U32 R8, R14, 0x4, R8 ;  /* 0x000000040e087825 */ /* 0x002fc600078e0008 */
[----:B------:R-:W2:Y:S04]  /*29e0*/  LDL R14, [R15] ;  /* 0x000000000f0e7983 */ /* 0x000ea80000100800 */
[----:B------:R-:W2:Y:S01]  /*29f0*/  LDG.E R17, desc[UR8][R8.64] ;  /* 0x0000000808117981 */ /* 0x000ea2000c1e1900 */
[----:B------:R-:W-:Y:S01]  /*2a00*/  ISETP.NE.AND P2, PT, R19, 0x1, PT ;  /* 0x000000011300780c */ /* 0x000fe20003f45270 */
[----:B--2---:R-:W-:-:S05]  /*2a10*/  FMUL R14, R14, R17 ;  /* 0x000000110e0e7220 */ /* 0x004fca0000400000 */
[----:B------:R2:W-:Y:S07]  /*2a20*/  STL [R15+0x384], R14 ;  /* 0x0003840e0f007387 */ /* 0x0005ee0000100800 */
[----:B------:R-:W-:Y:S05]  /*2a30*/  @!P2 BRA `(.L_x_27) ;  /* 0x000000000028a947 */ /* 0x000fea0003800000 */
[----:B--2---:R-:W2:Y:S04]  /*2a40*/  LDL R14, [R15+0x4] ;  /* 0x000004000f0e7983 */ /* 0x004ea80000100800 */
[----:B------:R-:W2:Y:S01]  /*2a50*/  LDG.E R17, desc[UR8][R8.64+0x4] ;  /* 0x0000040808117981 */ /* 0x000ea2000c1e1900 */
[----:B------:R-:W-:Y:S01]  /*2a60*/  ISETP.NE.AND P2, PT, R19, 0x2, PT ;  /* 0x000000021300780c */ /* 0x000fe20003f45270 */
[----:B--2---:R-:W-:-:S05]  /*2a70*/  FMUL R14, R14, R17 ;  /* 0x000000110e0e7220 */ /* 0x004fca0000400000 */
[----:B------:R3:W-:Y:S07]  /*2a80*/  STL [R15+0x388], R14 ;  /* 0x0003880e0f007387 */ /* 0x0007ee0000100800 */
[----:B------:R-:W-:Y:S05]  /*2a90*/  @!P2 BRA `(.L_x_27) ;  /* 0x000000000010a947 */ /* 0x000fea0003800000 */
[----:B------:R-:W2:Y:S04]  /*2aa0*/  LDG.E R9, desc[UR8][R8.64+0x8] ;  /* 0x0000080808097981 */ /* 0x000ea8000c1e1900 */
[----:B---3--:R-:W2:Y:S02]  /*2ab0*/  LDL R14, [R15+0x8] ;  /* 0x000008000f0e7983 */ /* 0x008ea40000100800 */
[----:B--2---:R-:W-:-:S05]  /*2ac0*/  FMUL R14, R14, R9 ;  /* 0x000000090e0e7220 */ /* 0x004fca0000400000 */
[----:B------:R4:W-:Y:S02]  /*2ad0*/  STL [R15+0x38c], R14 ;  /* 0x00038c0e0f007387 */ /* 0x0009e40000100800 */
.L_x_27:
[----:B------:R-:W-:Y:S02]  /*2ae0*/  IMAD.MOV.U32 R25, RZ, RZ, RZ ;  /* 0x000000ffff197224 */ /* 0x000fe400078e00ff */
[----:B-1----:R-:W-:Y:S01]  /*2af0*/  IMAD.MOV.U32 R8, RZ, RZ, RZ ;  /* 0x000000ffff087224 */ /* 0x002fe200078e00ff */
[----:B------:R-:W-:Y:S06]  /*2b00*/  @!P0 BRA `(.L_x_30) ;  /* 0x00000000009c8947 */ /* 0x000fec0003800000 */
[----:B------:R-:W-:Y:S02]  /*2b10*/  IMAD.MOV.U32 R25, RZ, RZ, RZ ;  /* 0x000000ffff197224 */ /* 0x000fe400078e00ff */
[----:B------:R-:W-:-:S07]  /*2b20*/  IMAD.MOV.U32 R8, RZ, RZ, RZ ;  /* 0x000000ffff087224 */ /* 0x000fce00078e00ff */
.L_x_31:
[----:B------:R-:W-:-:S05]  /*2b30*/  IMAD R19, R8, 0x4, R3 ;  /* 0x0000000408137824 */ /* 0x000fca00078e0203 */
[----:B------:R-:W5:Y:S04]  /*2b40*/  LDL R24, [R19] ;  /* 0x0000000013187983 */ /* 0x000f680000100800 */
[----:B------:R-:W5:Y:S04]  /*2b50*/  LDL R27, [R19+0x4] ;  /* 0x00000400131b7983 */ /* 0x000f680000100800 */
[----:B------:R-:W5:Y:S04]  /*2b60*/  LDL R23, [R19+0x8] ;  /* 0x0000080013177983 */ /* 0x000f680000100800 */
[----:B------:R-:W5:Y:S04]  /*2b70*/  LDL R22, [R19+0xc] ;  /* 0x00000c0013167983 */ /* 0x000f680000100800 */
[----:B0-----:R-:W5:Y:S04]  /*2b80*/  LDL R20, [R19+0x10] ;  /* 0x0000100013147983 */ /* 0x001f680000100800 */
[----:B------:R-:W5:Y:S04]  /*2b90*/  LDL R9, [R19+0x14] ;  /* 0x0000140013097983 */ /* 0x000f680000100800 */
[----:B--234-:R-:W2:Y:S04]  /*2ba0*/  LDL R14, [R19+0x18] ;  /* 0x00001800130e7983 */ /* 0x01cea80000100800 */
[----:B------:R-:W3:Y:S04]  /*2bb0*/  LDL R15, [R19+0x1c] ;  /* 0x00001c00130f7983 */ /* 0x000ee80000100800 */
[----:B------:R-:W4:Y:S04]  /*2bc0*/  LDL R17, [R19+0x20] ;  /* 0x0000200013117983 */ /* 0x000f280000100800 */
[----:B------:R-:W4:Y:S04]  /*2bd0*/  LDL R18, [R19+0x24] ;  /* 0x0000240013127983 */ /* 0x000f280000100800 */
[----:B------:R-:W4:Y:S01]  /*2be0*/  LDL R21, [R19+0x28] ;  /* 0x0000280013157983 */ /* 0x000f220000100800 */
[----:B-----5:R-:W-:-:S04]  /*2bf0*/  FADD R24, R24, R25 ;  /* 0x0000001918187221 */ /* 0x020fc80000000000 */
[----:B------:R-:W-:Y:S02]  /*2c00*/  FADD R26, R24, R27 ;  /* 0x0000001b181a7221 */ /* 0x000fe40000000000 */
[----:B------:R-:W5:Y:S02]  /*2c10*/  LDL R24, [R19+0x2c] ;  /* 0x00002c0013187983 */ /* 0x000f640000100800 */
[----:B------:R-:W-:Y:S02]  /*2c20*/  FADD R25, R26, R23 ;  /* 0x000000171a197221 */ /* 0x000fe40000000000 */
[----:B------:R-:W5:Y:S02]  /*2c30*/  LDL R23, [R19+0x30] ;  /* 0x0000300013177983 */ /* 0x000f640000100800 */
[----:B------:R-:W-:Y:S02]  /*2c40*/  FADD R25, R25, R22 ;  /* 0x0000001619197221 */ /* 0x000fe40000000000 */
[----:B------:R-:W5:Y:S02]  /*2c50*/  LDL R22, [R19+0x34] ;  /* 0x0000340013167983 */ /* 0x000f640000100800 */
[----:B------:R-:W-:-:S02]  /*2c60*/  FADD R26, R25, R20 ;  /* 0x00000014191a7221 */ /* 0x000fc40000000000 */
[----:B------:R-:W5:Y:S04]  /*2c70*/  LDL R20, [R19+0x38] ;  /* 0x0000380013147983 */ /* 0x000f680000100800 */
[----:B------:R-:W5:Y:S01]  /*2c80*/  LDL R25, [R19+0x3c] ;  /* 0x00003c0013197983 */ /* 0x000f620000100800 */
[----:B------:R-:W-:-:S04]  /*2c90*/  FADD R9, R26, R9 ;  /* 0x000000091a097221 */ /* 0x000fc80000000000 */
[----:B--2---:R-:W-:-:S04]  /*2ca0*/  FADD R14, R9, R14 ;  /* 0x0000000e090e7221 */ /* 0x004fc80000000000 */
[----:B---3--:R-:W-:-:S04]  /*2cb0*/  FADD R14, R14, R15 ;  /* 0x0000000f0e0e7221 */ /* 0x008fc80000000000 */
[----:B----4-:R-:W-:-:S04]  /*2cc0*/  FADD R17, R14, R17 ;  /* 0x000000110e117221 */ /* 0x010fc80000000000 */
[----:B------:R-:W-:Y:S01]  /*2cd0*/  FADD R18, R17, R18 ;  /* 0x0000001211127221 */ /* 0x000fe20000000000 */
[----:B------:R-:W-:-:S03]  /*2ce0*/  VIADD R8, R8, 0x10 ;  /* 0x0000001008087836 */ /* 0x000fc60000000000 */
[----:B------:R-:W-:Y:S02]  /*2cf0*/  FADD R21, R18, R21 ;  /* 0x0000001512157221 */ /* 0x000fe40000000000 */
[----:B------:R-:W-:Y:S02]  /*2d00*/  ISETP.NE.AND P0, PT, R8, R10, PT ;  /* 0x0000000a0800720c */ /* 0x000fe40003f05270 */
[----:B-----5:R-:W-:-:S04]  /*2d10*/  FADD R24, R21, R24 ;  /* 0x0000001815187221 */ /* 0x020fc80000000000 */
[----:B------:R-:W-:-:S04]  /*2d20*/  FADD R23, R24, R23 ;  /* 0x0000001718177221 */ /* 0x000fc80000000000 */
[----:B------:R-:W-:-:S04]  /*2d30*/  FADD R23, R23, R22 ;  /* 0x0000001617177221 */ /* 0x000fc80000000000 */
[----:B------:R-:W-:-:S04]  /*2d40*/  FADD R20, R23, R20 ;  /* 0x0000001417147221 */ /* 0x000fc80000000000 */
[----:B------:R-:W-:Y:S01]  /*2d50*/  FADD R25, R20, R25 ;  /* 0x0000001914197221 */ /* 0x000fe20000000000 */
[----:B------:R-:W-:Y:S06]  /*2d60*/  @P0 BRA `(.L_x_31) ;  /* 0xfffffffc00700947 */ /* 0x000fec000383ffff */
[----:B------:R-:W-:-:S07]  /*2d70*/  IMAD.MOV.U32 R8, RZ, RZ, R10 ;  /* 0x000000ffff087224 */ /* 0x000fce00078e000a */
.L_x_30:
[----:B------:R-:W-:Y:S05]  /*2d80*/  @!P1 BRA `(.L_x_32) ;  /* 0x0000000000c09947 */ /* 0x000fea0003800000 */
[----:B------:R-:W-:Y:S01]  /*2d90*/  VIADD R12, R12, 0xffffffff ;  /* 0xffffffff0c0c7836 */ /* 0x000fe20000000000 */
[----:B------:R-:W-:-:S04]  /*2da0*/  ISETP.NE.AND P1, PT, R11, RZ, PT ;  /* 0x000000ff0b00720c */ /* 0x000fc80003f25270 */
[----:B------:R-:W-:-:S13]  /*2db0*/  ISETP.GE.U32.AND P0, PT, R12, 0x7, PT ;  /* 0x000000070c00780c */ /* 0x000fda0003f06070 */
[----:B------:R-:W-:Y:S05]  /*2dc0*/  @!P0 BRA `(.L_x_33) ;  /* 0x0000000000488947 */ /* 0x000fea0003800000 */
[----:B------:R-:W-:-:S05]  /*2dd0*/  IMAD R9, R8, 0x4, R3 ;  /* 0x0000000408097824 */ /* 0x000fca00078e0203 */
[----:B------:R-:W5:Y:S04]  /*2de0*/  LDL R10, [R9] ;  /* 0x00000000090a7983 */ /* 0x000f680000100800 */
[----:B0-234-:R-:W2:Y:S04]  /*2df0*/  LDL R15, [R9+0x4] ;  /* 0x00000400090f7983 */ /* 0x01dea80000100800 */
[----:B------:R-:W3:Y:S04]  /*2e00*/  LDL R17, [R9+0x8] ;  /* 0x0000080009117983 */ /* 0x000ee80000100800 */
[----:B------:R-:W4:Y:S04]  /*2e10*/  LDL R19, [R9+0xc] ;  /* 0x00000c0009137983 */ /* 0x000f280000100800 */
[----:B------:R-:W4:Y:S04]  /*2e20*/  LDL R21, [R9+0x10] ;  /* 0x0000100009157983 */ /* 0x000f280000100800 */
[----:B------:R-:W4:Y:S04]  /*2e30*/  LDL R23, [R9+0x14] ;  /* 0x0000140009177983 */ /* 0x000f280000100800 */
[----:B------:R-:W4:Y:S04]  /*2e40*/  LDL R27, [R9+0x18] ;  /* 0x00001800091b7983 */ /* 0x000f280000100800 */
[----:B------:R-:W4:Y:S01]  /*2e50*/  LDL R29, [R9+0x1c] ;  /* 0x00001c00091d7983 */ /* 0x000f220000100800 */
[----:B------:R-:W-:-:S02]  /*2e60*/  VIADD R8, R8, 0x8 ;  /* 0x0000000808087836 */ /* 0x000fc40000000000 */
[----:B-----5:R-:W-:-:S04]  /*2e70*/  FADD R10, R25, R10 ;  /* 0x0000000a190a7221 */ /* 0x020fc80000000000 */
[----:B--2---:R-:W-:-:S04]  /*2e80*/  FADD R10, R10, R15 ;  /* 0x0000000f0a0a7221 */ /* 0x004fc80000000000 */
[----:B---3--:R-:W-:-:S04]  /*2e90*/  FADD R10, R10, R17 ;  /* 0x000000110a0a7221 */ /* 0x008fc80000000000 */
[----:B----4-:R-:W-:-:S04]  /*2ea0*/  FADD R10, R10, R19 ;  /* 0x000000130a0a7221 */ /* 0x010fc80000000000 */
[----:B------:R-:W-:-:S04]  /*2eb0*/  FADD R10, R10, R21 ;  /* 0x000000150a0a7221 */ /* 0x000fc80000000000 */
[----:B------:R-:W-:-:S04]  /*2ec0*/  FADD R10, R10, R23 ;  /* 0x000000170a0a7221 */ /* 0x000fc80000000000 */
[----:B------:R-:W-:-:S04]  /*2ed0*/  FADD R10, R10, R27 ;  /* 0x0000001b0a0a7221 */ /* 0x000fc80000000000 */
[----:B------:R-:W-:-:S07]  /*2ee0*/  FADD R25, R10, R29 ;  /* 0x0000001d0a197221 */ /* 0x000fce0000000000 */
.L_x_33:
[----:B------:R-:W-:Y:S05]  /*2ef0*/  @!P1 BRA `(.L_x_32) ;  /* 0x0000000000649947 */ /* 0x000fea0003800000 */
[----:B------:R-:W-:Y:S01]  /*2f00*/  VIADD R11, R11, 0xffffffff ;  /* 0xffffffff0b0b7836 */ /* 0x000fe20000000000 */
[----:B------:R-:W-:-:S04]  /*2f10*/  LOP3.LUT P1, R12, R2, 0x3, RZ, 0xc0, !PT ;  /* 0x00000003020c7812 */ /* 0x000fc8000782c0ff */
[----:B------:R-:W-:-:S13]  /*2f20*/  ISETP.GE.U32.AND P0, PT, R11, 0x3, PT ;  /* 0x000000030b00780c */ /* 0x000fda0003f06070 */
[----:B------:R-:W-:Y:S05]  /*2f30*/  @!P0 BRA `(.L_x_34) ;  /* 0x0000000000288947 */ /* 0x000fea0003800000 */
[----:B------:R-:W-:-:S05]  /*2f40*/  IMAD R9, R8, 0x4, R3 ;  /* 0x0000000408097824 */ /* 0x000fca00078e0203 */
[----:B------:R-:W5:Y:S04]  /*2f50*/  LDL R10, [R9] ;  /* 0x00000000090a7983 */ /* 0x000f680000100800 */
[----:B------:R-:W5:Y:S04]  /*2f60*/  LDL R11, [R9+0x4] ;  /* 0x00000400090b7983 */ /* 0x000f680000100800 */
[----:B0-234-:R-:W2:Y:S04]  /*2f70*/  LDL R15, [R9+0x8] ;  /* 0x00000800090f7983 */ /* 0x01dea80000100800 */
[----:B------:R-:W3:Y:S01]  /*2f80*/  LDL R17, [R9+0xc] ;  /* 0x00000c0009117983 */ /* 0x000ee20000100800 */
[----:B------:R-:W-:-:S02]  /*2f90*/  VIADD R8, R8, 0x4 ;  /* 0x0000000408087836 */ /* 0x000fc40000000000 */
[----:B-----5:R-:W-:-:S04]  /*2fa0*/  FADD R10, R25, R10 ;  /* 0x0000000a190a7221 */ /* 0x020fc80000000000 */
[----:B------:R-:W-:-:S04]  /*2fb0*/  FADD R10, R10, R11 ;  /* 0x0000000b0a0a7221 */ /* 0x000fc80000000000 */
[----:B--2---:R-:W-:-:S04]  /*2fc0*/  FADD R10, R10, R15 ;  /* 0x0000000f0a0a7221 */ /* 0x004fc80000000000 */
[----:B---3--:R-:W-:-:S07]  /*2fd0*/  FADD R25, R10, R17 ;  /* 0x000000110a197221 */ /* 0x008fce0000000000 */
.L_x_34:
[----:B------:R-:W-:Y:S05]  /*2fe0*/  @!P1 BRA `(.L_x_32) ;  /* 0x0000000000289947 */ /* 0x000fea0003800000 */
[----:B------:R-:W-:-:S05]  /*2ff0*/  IMAD R8, R8, 0x4, R3 ;  /* 0x0000000408087824 */ /* 0x000fca00078e0203 */
[----:B------:R-:W5:Y:S01]  /*3000*/  LDL R10, [R8] ;  /* 0x00000000080a7983 */ /* 0x000f620000100800 */
[----:B------:R-:W-:Y:S01]  /*3010*/  ISETP.NE.AND P0, PT, R12, 0x1, PT ;  /* 0x000000010c00780c */ /* 0x000fe20003f05270 */
[----:B-----5:R-:W-:-:S12]  /*3020*/  FADD R25, R25, R10 ;  /* 0x0000000a19197221 */ /* 0x020fd80000000000 */
[----:B------:R-:W-:Y:S05]  /*3030*/  @!P0 BRA `(.L_x_32) ;  /* 0x0000000000148947 */ /* 0x000fea0003800000 */
[----:B------:R-:W-:Y:S01]  /*3040*/  ISETP.NE.AND P0, PT, R12, 0x2, PT ;  /* 0x000000020c00780c */ /* 0x000fe20003f05270 */
[----:B------:R-:W5:-:S12]  /*3050*/  LDL R10, [R8+0x4] ;  /* 0x00000400080a7983 */ /* 0x000f580000100800 */
[----:B------:R-:W2:Y:S01]  /*3060*/  @P0 LDL R12, [R8+0x8] ;  /* 0x00000800080c0983 */ /* 0x000ea20000100800 */
[----:B-----5:R-:W-:-:S04]  /*3070*/  FADD R25, R25, R10 ;  /* 0x0000000a19197221 */ /* 0x020fc80000000000 */
[----:B--2---:R-:W-:-:S07]  /*3080*/  @P0 FADD R25, R25, R12 ;  /* 0x0000000c19190221 */ /* 0x004fce0000000000 */
.L_x_32:
[----:B------:R-:W1:Y:S01]  /*3090*/  LDCU UR5, c[0x0][0x3a0] ;  /* 0x00007400ff0577ac */ /* 0x000e620008000800 */
[----:B------:R-:W-:-:S05]  /*30a0*/  IMAD R8, R13, 0x4, R4 ;  /* 0x000000040d087824 */ /* 0x000fca00078e0204 */
[----:B------:R0:W-:Y:S01]  /*30b0*/  STL [R8], R25 ;  /* 0x0000001908007387 */ /* 0x0001e20000100800 */
[----:B-1----:R-:W-:-:S05]  /*30c0*/  VIADD R0, R0, -UR5 ;  /* 0x8000000500007c36 */ /* 0x002fca0008000000 */
[C---:B------:R-:W-:Y:S01]  /*30d0*/  ISETP.NE.AND P0, PT, R13.reuse, R0, PT ;  /* 0x000000000d00720c */ /* 0x040fe20003f05270 */
[----:B------:R-:W-:-:S12]  /*30e0*/  VIADD R13, R13, 0x1 ;  /* 0x000000010d0d7836 */ /* 0x000fd80000000000 */
[----:B0-----:R-:W-:Y:S05]  /*30f0*/  @P0 BRA `(.L_x_35) ;  /* 0xffffffd000180947 */ /* 0x001fea000383ffff */
[----:B------:R-:W0:Y:S01]  /*3100*/  LDCU UR5, c[0x0][0x398] ;  /* 0x00007300ff0577ac */ /* 0x000e220008000800 */
[----:B------:R-:W0:Y:S02]  /*3110*/  LDCU UR6, c[0x0][0x3a0] ;  /* 0x00007400ff0677ac */ /* 0x000e240008000800 */
[----:B0-----:R-:W-:Y:S01]  /*3120*/  UIADD3 UR5, UPT, UPT, UR5, -UR6, URZ ;  /* 0x8000000605057290 */ /* 0x001fe2000fffe0ff */
[----:B------:R-:W0:Y:S03]  /*3130*/  LDCU.64 UR6, c[0x0][0x390] ;  /* 0x00007200ff0677ac */ /* 0x000e260008000a00 */
[----:B------:R-:W-:-:S04]  /*3140*/  UIADD3 UR5, UPT, UPT, UR5, 0x1, URZ ;  /* 0x0000000105057890 */ /* 0x000fc8000fffe0ff */
[----:B------:R-:W-:-:S06]  /*3150*/  UIMAD.WIDE UR12, UR5, 0x4, URZ ;  /* 0x00000004050c78a5 */ /* 0x000fcc000f8e02ff */
[----:B------:R-:W-:Y:S01]  /*3160*/  IMAD.U32 R0, RZ, RZ, UR13 ;  /* 0x0000000dff007e24 */ /* 0x000fe2000f8e00ff */
[----:B------:R-:W-:-:S04]  /*3170*/  ISETP.LT.U32.AND P0, PT, RZ, UR12, PT ;  /* 0x0000000cff007c0c */ /* 0x000fc8000bf01070 */
[----:B------:R-:W-:Y:S01]  /*3180*/  ISETP.GT.U32.AND.EX P0, PT, R0, RZ, PT, P0 ;  /* 0x000000ff0000720c */ /* 0x000fe20003f04100 */
[----:B------:R-:W-:-:S12]  /*3190*/  IMAD.MOV.U32 R0, RZ, RZ, RZ ;  /* 0x000000ffff007224 */ /* 0x000fd800078e00ff */
[----:B------:R-:W-:-:S06]  /*31a0*/  @!P0 IMAD.IADD R11, R1, 0x1, R0 ;  /* 0x00000001010b8824 */ /* 0x000fcc00078e0200 */
[----:B------:R-:W5:Y:S01]  /*31b0*/  @!P0 LDL.U8 R11, [R11+0x708] ;  /* 0x000708000b0b8983 */ /* 0x000f620000100000 */
[----:B------:R-:W-:Y:S01]  /*31c0*/  UIMAD UR5, UR5, UR4, URZ ;  /* 0x00000004050572a4 */ /* 0x000fe2000f8e02ff */
[----:B------:R-:W-:Y:S02]  /*31d0*/  IMAD.MOV.U32 R10, RZ, RZ, RZ ;  /* 0x000000ffff0a7224 */ /* 0x000fe400078e00ff */
[----:B------:R-:W-:Y:S01]  /*31e0*/  IMAD.U32 R13, RZ, RZ, UR13 ;  /* 0x0000000dff0d7e24 */ /* 0x000fe2000f8e00ff */
[----:B0-----:R-:W-:Y:S01]  /*31f0*/  UIMAD.WIDE.U32 UR6, UR5, 0x4, UR6 ;  /* 0x00000004050678a5 */ /* 0x001fe2000f8e0006 */
[----:B------:R-:W-:-:S05]  /*3200*/  IMAD.U32 R19, RZ, RZ, UR13 ;  /* 0x0000000dff137e24 */ /* 0x000fca000f8e00ff */
[----:B------:R-:W-:Y:S01]  /*3210*/  @!P0 IADD3 R8, P1, PT, R0, UR6, RZ ;  /* 0x0000000600088c10 */ /* 0x000fe2000ff3e0ff */
[----:B------:R-:W-:-:S03]  /*3220*/  @!P0 IMAD.MOV.U32 R0, RZ, RZ, 0x1 ;  /* 0x00000001ff008424 */ /* 0x000fc600078e00ff */
[----:B------:R-:W-:Y:S01]  /*3230*/  @!P0 IADD3.X R9, PT, PT, R10, UR7, RZ, P1, !PT ;  /* 0x000000070a098c10 */ /* 0x000fe20008ffe4ff */
[----:B------:R-:W-:Y:S01]  /*3240*/  @!P0 IMAD.MOV.U32 R10, RZ, RZ, RZ ;  /* 0x000000ffff0a8224 */ /* 0x000fe200078e00ff */
[C---:B------:R-:W-:Y:S02]  /*3250*/  IADD3 R12, P3, PT, -R0.reuse, UR12, RZ ;  /* 0x0000000c000c7c10 */ /* 0x040fe4000ff7e1ff */
[----:B------:R-:W-:Y:S02]  /*3260*/  ISETP.LT.U32.AND P1, PT, R0, UR12, PT ;  /* 0x0000000c00007c0c */ /* 0x000fe4000bf21070 */
[----:B------:R-:W-:Y:S02]  /*3270*/  ISETP.LE.U32.AND P2, PT, R12, 0x3, PT ;  /* 0x000000030c00780c */ /* 0x000fe40003f43070 */
[----:B------:R-:W-:Y:S02]  /*3280*/  ISETP.GT.U32.AND.EX P1, PT, R13, R10, PT, P1 ;  /* 0x0000000a0d00720c */ /* 0x000fe40003f24110 */
[----:B------:R-:W-:-:S04]  /*3290*/  IADD3.X R12, PT, PT, ~R10, UR13, RZ, P3, !PT ;  /* 0x0000000d0a0c7c10 */ /* 0x000fc80009ffe5ff */
[----:B------:R-:W-:Y:S01]  /*32a0*/  ISETP.LE.U32.OR.EX P1, PT, R12, RZ, !P1, P2 ;  /* 0x000000ff0c00720c */ /* 0x000fe20004f23520 */
[----:B-----5:R0:W-:-:S12]  /*32b0*/  @!P0 STG.E.U8 desc[UR8][R8.64], R11 ;  /* 0x0000000b08008986 */ /* 0x0201d8000c101108 */
[----:B------:R-:W-:Y:S05]  /*32c0*/  @P1 BRA `(.L_x_36) ;  /* 0x00000000004c1947 */ /* 0x000fea0003800000 */
[----:B------:R-:W-:Y:S01]  /*32d0*/  UIADD3 UR5, UP0, UPT, UR12, -0x3, URZ ;  /* 0xfffffffd0c057890 */ /* 0x000fe2000ff1e0ff */
[----:B------:R-:W-:-:S03]  /*32e0*/  PLOP3.LUT P0, PT, PT, PT, PT, 0x8, 0x80 ;  /* 0x000000000080781c */ /* 0x000fc60003f0e170 */
[----:B------:R-:W-:-:S12]  /*32f0*/  UIADD3.X UR10, UPT, UPT, UR13, -0x1, URZ, UP0, !UPT ;  /* 0xffffffff0d0a7890 */ /* 0x000fd800087fe4ff */
.L_x_37:
[----:B------:R-:W-:-:S05]  /*3300*/  IMAD.IADD R12, R1, 0x1, R0 ;  /* 0x00000001010c7824 */ /* 0x000fca00078e0200 */
[----:B01----:R-:W5:Y:S04]  /*3310*/  LDL.U8 R11, [R12+0x708] ;  /* 0x000708000c0b7983 */ /* 0x003f680000100000 */
[----:B------:R-:W5:Y:S04]  /*3320*/  LDL.U8 R13, [R12+0x709] ;  /* 0x000709000c0d7983 */ /* 0x000f680000100000 */
[----:B--234-:R-:W2:Y:S04]  /*3330*/  LDL.U8 R15, [R12+0x70a] ;  /* 0x00070a000c0f7983 */ /* 0x01cea80000100000 */
[----:B------:R-:W3:Y:S01]  /*3340*/  LDL.U8 R17, [R12+0x70b] ;  /* 0x00070b000c117983 */ /* 0x000ee20000100000 */
[----:B------:R-:W-:-:S04]  /*3350*/  IADD3 R8, P1, PT, R0, UR6, RZ ;  /* 0x0000000600087c10 */ /* 0x000fc8000ff3e0ff */
[----:B------:R-:W-:Y:S02]  /*3360*/  IADD3.X R9, PT, PT, R10, UR7, RZ, P1, !PT ;  /* 0x000000070a097c10 */ /* 0x000fe40008ffe4ff */
[----:B------:R-:W-:-:S05]  /*3370*/  IADD3 R0, P1, PT, R0, 0x4, RZ ;  /* 0x0000000400007810 */ /* 0x000fca0007f3e0ff */
[----:B------:R-:W-:Y:S01]  /*3380*/  IMAD.X R10, RZ, RZ, R10, P1 ;  /* 0x000000ffff0a7224 */ /* 0x000fe200008e060a */
[----:B------:R-:W-:-:S04]  /*3390*/  ISETP.GE.U32.AND P1, PT, R0, UR5, PT ;  /* 0x0000000500007c0c */ /* 0x000fc8000bf26070 */
[----:B------:R-:W-:Y:S01]  /*33a0*/  ISETP.GE.U32.AND.EX P1, PT, R10, UR10, PT, P1 ;  /* 0x0000000a0a007c0c */ /* 0x000fe2000bf26110 */
[----:B-----5:R1:W-:Y:S04]  /*33b0*/  STG.E.U8 desc[UR8][R8.64], R11 ;  /* 0x0000000b08007986 */ /* 0x0203e8000c101108 */
[----:B------:R1:W-:Y:S04]  /*33c0*/  STG.E.U8 desc[UR8][R8.64+0x1], R13 ;  /* 0x0000010d08007986 */ /* 0x0003e8000c101108 */
[----:B--2---:R1:W-:Y:S04]  /*33d0*/  STG.E.U8 desc[UR8][R8.64+0x2], R15 ;  /* 0x0000020f08007986 */ /* 0x0043e8000c101108 */
[----:B---3--:R1:W-:Y:S01]  /*33e0*/  STG.E.U8 desc[UR8][R8.64+0x3], R17 ;  /* 0x0000031108007986 */ /* 0x0083e2000c101108 */
[----:B------:R-:W-:Y:S05]  /*33f0*/  @!P1 BRA `(.L_x_37) ;  /* 0xfffffffc00c09947 */ /* 0x000fea000383ffff */
.L_x_36:
[C---:B------:R-:W-:Y:S01]  /*3400*/  ISETP.LT.U32.AND P1, PT, R0.reuse, UR12, PT ;  /* 0x0000000c00007c0c */ /* 0x040fe2000bf21070 */
[----:B------:R-:W5:Y:S01]  /*3410*/  LDC R18, c[0x0][0x3a4] ;  /* 0x0000e900ff127b82 */ /* 0x000f620000000800 */
[----:B01----:R-:W-:Y:S01]  /*3420*/  IADD3 R8, P3, PT, -R0, UR12, RZ ;  /* 0x0000000c00087c10 */ /* 0x003fe2000ff7e1ff */
[----:B------:R-:W5:Y:S01]  /*3430*/  LDCU UR5, c[0x0][0x39c] ;  /* 0x00007380ff0577ac */ /* 0x000f620008000800 */
[----:B------:R-:W-:Y:S02]  /*3440*/  ISETP.GT.U32.AND.EX P2, PT, R19, R10, PT, P1 ;  /* 0x0000000a1300720c */ /* 0x000fe40003f44110 */
[----:B------:R-:W-:Y:S02]  /*3450*/  ISETP.LE.U32.AND P1, PT, R8, 0x1, PT ;  /* 0x000000010800780c */ /* 0x000fe40003f23070 */
[----:B------:R-:W-:-:S04]  /*3460*/  IADD3.X R8, PT, PT, ~R10, UR13, RZ, P3, !PT ;  /* 0x0000000d0a087c10 */ /* 0x000fc80009ffe5ff */
[----:B------:R-:W-:-:S13]  /*3470*/  ISETP.LE.U32.OR.EX P1, PT, R8, RZ, !P2, P1 ;  /* 0x000000ff0800720c */ /* 0x000fda0005723510 */
[----:B--234-:R-:W-:Y:S01]  /*3480*/  @!P1 IMAD.IADD R14, R1, 0x1, R0 ;  /* 0x00000001010e9824 */ /* 0x01cfe200078e0200 */
[C---:B------:R-:W-:Y:S02]  /*3490*/  @!P1 IADD3 R8, P3, PT, R0.reuse, UR6, RZ ;  /* 0x0000000600089c10 */ /* 0x040fe4000ff7e0ff */
[----:B------:R-:W-:Y:S02]  /*34a0*/  @!P1 IADD3 R0, P2, PT, R0, 0x2, RZ ;  /* 0x0000000200009810 */ /* 0x000fe40007f5e0ff */
[----:B------:R-:W-:Y:S01]  /*34b0*/  @!P1 IADD3.X R9, PT, PT, R10, UR7, RZ, P3, !PT ;  /* 0x000000070a099c10 */ /* 0x000fe20009ffe4ff */
[----:B------:R-:W2:Y:S01]  /*34c0*/  @!P1 LDL.U8 R15, [R14+0x708] ;  /* 0x000708000e0f9983 */ /* 0x000ea20000100000 */
[----:B------:R-:W-:Y:S01]  /*34d0*/  @!P1 PLOP3.LUT P0, PT, PT, PT, PT, 0x8, 0x80 ;  /* 0x000000000080981c */ /* 0x000fe20003f0e170 */
[----:B------:R-:W-:Y:S01]  /*34e0*/  @!P1 IMAD.X R10, RZ, RZ, R10, P2 ;  /* 0x000000ffff0a9224 */ /* 0x000fe200010e060a */
[----:B------:R-:W-:Y:S01]  /*34f0*/  ISETP.LT.U32.AND P2, PT, R0, UR12, PT ;  /* 0x0000000c00007c0c */ /* 0x000fe2000bf41070 */
[----:B------:R-:W3:Y:S03]  /*3500*/  @!P1 LDL.U8 R17, [R14+0x709] ;  /* 0x000709000e119983 */ /* 0x000ee60000100000 */
[----:B------:R-:W-:-:S13]  /*3510*/  ISETP.LT.U32.OR.EX P0, PT, R10, UR13, P0, P2 ;  /* 0x0000000d0a007c0c */ /* 0x000fda0008701520 */
[----:B------:R-:W-:-:S06]  /*3520*/  @P0 IMAD.IADD R11, R1, 0x1, R0 ;  /* 0x00000001010b0824 */ /* 0x000fcc00078e0200 */
[----:B------:R-:W4:Y:S01]  /*3530*/  @P0 LDL.U8 R11, [R11+0x708] ;  /* 0x000708000b0b0983 */ /* 0x000f220000100000 */
[----:B------:R-:W-:Y:S02]  /*3540*/  @P0 IADD3 R12, P2, PT, R0, UR6, RZ ;  /* 0x00000006000c0c10 */ /* 0x000fe4000ff5e0ff */
[----:B-----5:R-:W-:Y:S02]  /*3550*/  IADD3 R0, PT, PT, -R18, UR5, RZ ;  /* 0x0000000512007c10 */ /* 0x020fe4000fffe1ff */
[----:B------:R-:W-:Y:S01]  /*3560*/  @P0 IADD3.X R13, PT, PT, R10, UR7, RZ, P2, !PT ;  /* 0x000000070a0d0c10 */ /* 0x000fe200097fe4ff */
[----:B--2---:R0:W-:Y:S04]  /*3570*/  @!P1 STG.E.U8 desc[UR8][R8.64], R15 ;  /* 0x0000000f08009986 */ /* 0x0041e8000c101108 */
[----:B---3--:R0:W-:Y:S04]  /*3580*/  @!P1 STG.E.U8 desc[UR8][R8.64+0x1], R17 ;  /* 0x0000011108009986 */ /* 0x0081e8000c101108 */
[----:B----4-:R0:W-:Y:S01]  /*3590*/  @P0 STG.E.U8 desc[UR8][R12.64], R11 ;  /* 0x0000000b0c000986 */ /* 0x0101e2000c101108 */
[----:B------:R-:W-:-:S13]  /*35a0*/  ISETP.NE.AND P0, PT, R0, UR4, PT ;  /* 0x0000000400007c0c */ /* 0x000fda000bf05270 */
[----:B0-----:R-:W-:Y:S05]  /*35b0*/  @!P0 EXIT ;  /* 0x000000000000894d */ /* 0x001fea0003800000 */
[----:B------:R-:W-:Y:S01]  /*35c0*/  UIADD3 UR4, UPT, UPT, UR4, 0x1, URZ ;  /* 0x0000000104047890 */ /* 0x000fe2000fffe0ff */
[----:B------:R-:W-:Y:S11]  /*35d0*/  BRA `(.L_x_38) ;  /* 0xffffffc800dc7947 */ /* 0x000ff6000383ffff */
.L_x_1:
[C---:B------:R-:W-:Y:S01]  /*35e0*/  LOP3.LUT R16, R9.reuse, 0x3, RZ, 0xc0, !PT ;  /* 0x0000000309107812 */ /* 0x040fe200078ec0ff */
[----:B------:R-:W-:Y:S01]  /*35f0*/  IMAD.MOV.U32 R10, RZ, RZ, RZ ;  /* 0x000000ffff0a7224 */ /* 0x000fe200078e00ff */
[----:B------:R-:W-:-:S07]  /*3600*/  LOP3.LUT R5, R9, 0x7ffffffc, RZ, 0xc0, !PT ;  /* 0x7ffffffc09057812 */ /* 0x000fce00078ec0ff */
.L_x_65:
[----:B------:R-:W-:-:S07]  /*3610*/  IMAD.MOV.U32 R11, RZ, RZ, RZ ;  /* 0x000000ffff0b7224 */ /* 0x000fce00078e00ff */
.L_x_62:
[----:B------:R-:W1:Y:S01]  /*3620*/  LDC R12, c[0x0][0x398] ;  /* 0x0000e600ff0c7b82 */ /* 0x000e620000000800 */
[----:B------:R-:W2:Y:S01]  /*3630*/  LDCU UR4, c[0x0][0x3a4] ;  /* 0x00007480ff0477ac */ /* 0x000ea20008000800 */
[----:B------:R-:W-:Y:S01]  /*3640*/  IMAD.MOV.U32 R3, RZ, RZ, RZ ;  /* 0x000000ffff037224 */ /* 0x000fe200078e00ff */
[----:B--2---:R-:W-:Y:S01]  /*3650*/  UISETP.GE.U32.AND UP0, UPT, UR4, 0x4, UPT ;  /* 0x000000040400788c */ /* 0x004fe2000bf06070 */
[----:B-1----:R-:W-:-:S05]  /*3660*/  IMAD R13, R10, R12, R11 ;  /* 0x0000000c0a0d7224 */ /* 0x002fca00078e020b */
[----:B------:R-:W-:-:S03]  /*3670*/  SHF.R.S32.HI R14, RZ, 0x1f, R13 ;  /* 0x0000001fff0e7819 */ /* 0x000fc6000001140d */
[----:B0-----:R-:W-:Y:S05]  /*3680*/  BRA.U !UP0, `(.L_x_39) ;  /* 0x0000001108607547 */ /* 0x001fea000b800000 */
[----:B------:R-:W-:-:S07]  /*3690*/  IMAD.MOV.U32 R15, RZ, RZ, RZ ;  /* 0x000000ffff0f7224 */ /* 0x000fce00078e00ff */
.L_x_52:
        /* <DEDUP_REMOVED lines=35> */
.L_x_42:
        /* <DEDUP_REMOVED lines=16> */
.L_x_41:
        /* <DEDUP_REMOVED lines=23> */
.L_x_40:
        /* <DEDUP_REMOVED lines=29> */
.L_x_45:
        /* <DEDUP_REMOVED lines=16> */
.L_x_44:
        /* <DEDUP_REMOVED lines=23> */
.L_x_43:
        /* <DEDUP_REMOVED lines=29> */
.L_x_48:
        /* <DEDUP_REMOVED lines=16> */
.L_x_47:
        /* <DEDUP_REMOVED lines=23> */
.L_x_46:
        /* <DEDUP_REMOVED lines=28> */
.L_x_51:
        /* <DEDUP_REMOVED lines=16> */
.L_x_50:
        /* <DEDUP_REMOVED lines=23> */
.L_x_49:
[----:B------:R-:W-:Y:S05]  /*47f0*/  @P3 BRA `(.L_x_52) ;  /* 0xffffffec00a83947 */ /* 0x000fea000383ffff */
[----:B------:R-:W-:-:S07]  /*4800*/  IMAD.MOV.U32 R3, RZ, RZ, R5 ;  /* 0x000000ffff037224 */ /* 0x000fce00078e0005 */
.L_x_39:
        /* <DEDUP_REMOVED lines=34> */
.L_x_56:
        /* <DEDUP_REMOVED lines=16> */
.L_x_55:
        /* <DEDUP_REMOVED lines=23> */
.L_x_54:
        /* <DEDUP_REMOVED lines=31> */
.L_x_59:
        /* <DEDUP_REMOVED lines=16> */
.L_x_58:
        /* <DEDUP_REMOVED lines=23> */
.L_x_57:
[----:B------:R-:W-:-:S13]  /*5100*/  ISETP.NE.AND P0, PT, R16, 0x2, PT ;  /* 0x000000021000780c */ /* 0x000fda0003f05270 */
[----:B------:R-:W-:Y:S05]  /*5110*/  @!P0 BRA `(.L_x_53) ;  /* 0x00000004000c8947 */ /* 0x000fea0003800000 */
[----:B------:R-:W-:-:S05]  /*5120*/  IMAD.IADD R12, R15, 0x1, R12 ;  /* 0x000000010f0c7824 */ /* 0x000fca00078e020c */
[----:B-1----:R-:W-:-:S04]  /*5130*/  IADD3 R2, P0, PT, R13, R12, RZ ;  /* 0x0000000c0d027210 */ /* 0x002fc80007f1e0ff */
[----:B------:R-:W-:Y:S01]  /*5140*/  LEA.HI.X.SX32 R14, R12, R14, 0x1, P0 ;  /* 0x0000000e0c0e7211 */ /* 0x000fe200000f0eff */
[----:B------:R-:W-:Y:S08]  /*5150*/  @!P2 BRA `(.L_x_53) ;  /* 0x0000000000fca947 */ /* 0x000ff00003800000 */
[----:B------:R-:W1:Y:S01]  /*5160*/  LDC.64 R12, c[0x0][0x380] ;  /* 0x0000e000ff0c7b82 */ /* 0x000e620000000a00 */
[----:B------:R-:W-:Y:S01]  /*5170*/  ISETP.GT.U32.AND P0, PT, R6, RZ, PT ;  /* 0x000000ff0600720c */ /* 0x000fe20003f04070 */
[----:B------:R-:W-:-:S03]  /*5180*/  IMAD.MOV.U32 R15, RZ, RZ, RZ ;  /* 0x000000ffff0f7224 */ /* 0x000fc600078e00ff */
[----:B------:R-:W-:Y:S02]  /*5190*/  ISETP.GT.U32.AND.EX P0, PT, R7, RZ, PT, P0 ;  /* 0x000000ff0700720c */ /* 0x000fe40003f04100 */
[----:B-1----:R-:W-:-:S04]  /*51a0*/  LEA R12, P1, R2, R12, 0x2 ;  /* 0x0000000c020c7211 */ /* 0x002fc800078210ff */
[----:B------:R-:W-:Y:S01]  /*51b0*/  LEA.HI.X R2, R2, R13, R14, 0x2, P1 ;  /* 0x0000000d02027211 */ /* 0x000fe200008f140e */
[----:B------:R-:W-:-:S06]  /*51c0*/  IMAD.MOV.U32 R13, RZ, RZ, RZ ;  /* 0x000000ffff0d7224 */ /* 0x000fcc00078e00ff */
[----:B0-----:R-:W-:-:S05]  /*51d0*/  @!P0 IADD3 R8, P1, PT, R15, R12, RZ ;  /* 0x0000000c0f088210 */ /* 0x001fca0007f3e0ff */
        /* <DEDUP_REMOVED lines=16> */
.L_x_61:
        /* <DEDUP_REMOVED lines=16> */
.L_x_60:
        /* <DEDUP_REMOVED lines=23> */
.L_x_53:
[C---:B-12---:R-:W-:Y:S01]  /*5550*/  IMAD R2, R11.reuse, 0x4, R4 ;  /* 0x000000040b027824 */ /* 0x046fe200078e0204 */
[C---:B------:R-:W-:Y:S01]  /*5560*/  ISETP.NE.AND P0, PT, R11.reuse, R0, PT ;  /* 0x000000000b00720c */ /* 0x040fe20003f05270 */
[----:B------:R-:W-:-:S03]  /*5570*/  VIADD R11, R11, 0x1 ;  /* 0x000000010b0b7836 */ /* 0x000fc60000000000 */
[----:B------:R1:W-:Y:S09]  /*5580*/  STL [R2], RZ ;  /* 0x000000ff02007387 */ /* 0x0003f20000100800 */
[----:B-1----:R-:W-:Y:S05]  /*5590*/  @P0 BRA `(.L_x_62) ;  /* 0xffffffe000200947 */ /* 0x002fea000383ffff */
[----:B------:R-:W1:Y:S01]  /*55a0*/  LDCU.64 UR4, c[0x0][0x398] ;  /* 0x00007300ff0477ac */ /* 0x000e620008000a00 */
[----:B0-----:R-:W0:Y:S01]  /*55b0*/  LDC.64 R8, c[0x0][0x390] ;  /* 0x0000e400ff087b82 */ /* 0x001e220000000a00 */
[----:B------:R-:W1:Y:S02]  /*55c0*/  LDCU.64 UR6, c[0x0][0x3a0] ;  /* 0x00007400ff0677ac */ /* 0x000e640008000a00 */
[----:B-1----:R-:W-:-:S04]  /*55d0*/  UIADD3 UR4, UPT, UPT, UR4, -UR6, URZ ;  /* 0x8000000604047290 */ /* 0x002fc8000fffe0ff */
[----:B------:R-:W-:-:S04]  /*55e0*/  UIADD3 UR4, UPT, UPT, UR4, 0x1, URZ ;  /* 0x0000000104047890 */ /* 0x000fc8000fffe0ff */
[----:B------:R-:W-:-:S06]  /*55f0*/  UIMAD.WIDE UR10, UR4, 0x4, URZ ;  /* 0x00000004040a78a5 */ /* 0x000fcc000f8e02ff */
[----:B------:R-:W-:Y:S01]  /*5600*/  IMAD.U32 R2, RZ, RZ, UR11 ;  /* 0x0000000bff027e24 */ /* 0x000fe2000f8e00ff */
[----:B------:R-:W-:-:S04]  /*5610*/  ISETP.LT.U32.AND P0, PT, RZ, UR10, PT ;  /* 0x0000000aff007c0c */ /* 0x000fc8000bf01070 */
[----:B------:R-:W-:Y:S01]  /*5620*/  ISETP.GT.U32.AND.EX P0, PT, R2, RZ, PT, P0 ;  /* 0x000000ff0200720c */ /* 0x000fe20003f04100 */
[----:B------:R-:W-:-:S12]  /*5630*/  IMAD.MOV.U32 R2, RZ, RZ, RZ ;  /* 0x000000ffff027224 */ /* 0x000fd800078e00ff */
[----:B------:R-:W-:-:S06]  /*5640*/  @!P0 IMAD.IADD R11, R1, 0x1, R2 ;  /* 0x00000001010b8824 */ /* 0x000fcc00078e0202 */
[----:B------:R-:W2:Y:S01]  /*5650*/  @!P0 LDL.U8 R11, [R11+0x708] ;  /* 0x000708000b0b8983 */ /* 0x000ea20000100000 */
[----:B------:R-:W-:Y:S02]  /*5660*/  IMAD R3, R10, UR4, RZ ;  /* 0x000000040a037c24 */ /* 0x000fe4000f8e02ff */
[----:B------:R-:W-:Y:S02]  /*5670*/  IMAD.U32 R14, RZ, RZ, UR11 ;  /* 0x0000000bff0e7e24 */ /* 0x000fe4000f8e00ff */
[----:B0-----:R-:W-:-:S04]  /*5680*/  IMAD.WIDE.U32 R8, R3, 0x4, R8 ;  /* 0x0000000403087825 */ /* 0x001fc800078e0008 */
[----:B------:R-:W-:Y:S01]  /*5690*/  IMAD.MOV.U32 R3, RZ, RZ, RZ ;  /* 0x000000ffff037224 */ /* 0x000fe200078e00ff */
[----:B------:R-:W-:Y:S01]  /*56a0*/  @!P0 IADD3 R12, P1, PT, R8, R2, RZ ;  /* 0x00000002080c8210 */ /* 0x000fe20007f3e0ff */
[----:B------:R-:W-:Y:S02]  /*56b0*/  @!P0 IMAD.MOV.U32 R2, RZ, RZ, 0x1 ;  /* 0x00000001ff028424 */ /* 0x000fe400078e00ff */
[----:B------:R-:W-:Y:S02]  /*56c0*/  IMAD.U32 R18, RZ, RZ, UR11 ;  /* 0x0000000bff127e24 */ /* 0x000fe4000f8e00ff */
[----:B------:R-:W-:Y:S01]  /*56d0*/  @!P0 IMAD.X R13, R9, 0x1, R3, P1 ;  /* 0x00000001090d8824 */ /* 0x000fe200008e0603 */
[C---:B------:R-:W-:Y:S01]  /*56e0*/  ISETP.LT.U32.AND P1, PT, R2.reuse, UR10, PT ;  /* 0x0000000a02007c0c */ /* 0x040fe2000bf21070 */
[----:B------:R-:W-:Y:S01]  /*56f0*/  @!P0 IMAD.MOV.U32 R3, RZ, RZ, RZ ;  /* 0x000000ffff038224 */ /* 0x000fe200078e00ff */
[----:B------:R-:W-:-:S04]  /*5700*/  IADD3 R15, P3, PT, -R2, UR10, RZ ;  /* 0x0000000a020f7c10 */ /* 0x000fc8000ff7e1ff */
[----:B------:R-:W-:Y:S02]  /*5710*/  ISETP.GT.U32.AND.EX P1, PT, R14, R3, PT, P1 ;  /* 0x000000030e00720c */ /* 0x000fe40003f24110 */
[----:B------:R-:W-:Y:S02]  /*5720*/  ISETP.LE.U32.AND P2, PT, R15, 0x3, PT ;  /* 0x000000030f00780c */ /* 0x000fe40003f43070 */
[----:B------:R-:W-:-:S04]  /*5730*/  IADD3.X R14, PT, PT, ~R3, UR11, RZ, P3, !PT ;  /* 0x0000000b030e7c10 */ /* 0x000fc80009ffe5ff */
[----:B------:R-:W-:Y:S01]  /*5740*/  ISETP.LE.U32.OR.EX P1, PT, R14, RZ, !P1, P2 ;  /* 0x000000ff0e00720c */ /* 0x000fe20004f23520 */
[----:B--2---:R0:W-:-:S12]  /*5750*/  @!P0 STG.E.U8 desc[UR8][R12.64], R11 ;  /* 0x0000000b0c008986 */ /* 0x0041d8000c101108 */
[----:B------:R-:W-:Y:S05]  /*5760*/  @P1 BRA `(.L_x_63) ;  /* 0x00000000004c1947 */ /* 0x000fea0003800000 */
[----:B------:R-:W-:Y:S01]  /*5770*/  UIADD3 UR4, UP0, UPT, UR10, -0x3, URZ ;  /* 0xfffffffd0a047890 */ /* 0x000fe2000ff1e0ff */
[----:B------:R-:W-:-:S03]  /*5780*/  PLOP3.LUT P0, PT, PT, PT, PT, 0x8, 0x80 ;  /* 0x000000000080781c */ /* 0x000fc60003f0e170 */
[----:B------:R-:W-:-:S12]  /*5790*/  UIADD3.X UR6, UPT, UPT, UR11, -0x1, URZ, UP0, !UPT ;  /* 0xffffffff0b067890 */ /* 0x000fd800087fe4ff */
.L_x_64:
[----:B------:R-:W-:-:S05]  /*57a0*/  IMAD.IADD R14, R1, 0x1, R2 ;  /* 0x00000001010e7824 */ /* 0x000fca00078e0202 */
[----:B01----:R-:W2:Y:S04]  /*57b0*/  LDL.U8 R11, [R14+0x708] ;  /* 0x000708000e0b7983 */ /* 0x003ea80000100000 */
[----:B------:R-:W3:Y:S04]  /*57c0*/  LDL.U8 R15, [R14+0x709] ;  /* 0x000709000e0f7983 */ /* 0x000ee80000100000 */
[----:B------:R-:W4:Y:S04]  /*57d0*/  LDL.U8 R17, [R14+0x70a] ;  /* 0x00070a000e117983 */ /* 0x000f280000100000 */
[----:B------:R-:W5:Y:S01]  /*57e0*/  LDL.U8 R19, [R14+0x70b] ;  /* 0x00070b000e137983 */ /* 0x000f620000100000 */
[----:B------:R-:W-:-:S05]  /*57f0*/  IADD3 R12, P1, PT, R8, R2, RZ ;  /* 0x00000002080c7210 */ /* 0x000fca0007f3e0ff */
[----:B------:R-:W-:Y:S01]  /*5800*/  IMAD.X R13, R9, 0x1, R3, P1 ;  /* 0x00000001090d7824 */ /* 0x000fe200008e0603 */
[----:B------:R-:W-:-:S05]  /*5810*/  IADD3 R2, P1, PT, R2, 0x4, RZ ;  /* 0x0000000402027810 */ /* 0x000fca0007f3e0ff */
[----:B------:R-:W-:Y:S01]  /*5820*/  IMAD.X R3, RZ, RZ, R3, P1 ;  /* 0x000000ffff037224 */ /* 0x000fe200008e0603 */
[----:B------:R-:W-:-:S04]  /*5830*/  ISETP.GE.U32.AND P1, PT, R2, UR4, PT ;  /* 0x0000000402007c0c */ /* 0x000fc8000bf26070 */
[----:B------:R-:W-:Y:S01]  /*5840*/  ISETP.GE.U32.AND.EX P1, PT, R3, UR6, PT, P1 ;  /* 0x0000000603007c0c */ /* 0x000fe2000bf26110 */
[----:B--2---:R1:W-:Y:S04]  /*5850*/  STG.E.U8 desc[UR8][R12.64], R11 ;  /* 0x0000000b0c007986 */ /* 0x0043e8000c101108 */
[----:B---3--:R1:W-:Y:S04]  /*5860*/  STG.E.U8 desc[UR8][R12.64+0x1], R15 ;  /* 0x0000010f0c007986 */ /* 0x0083e8000c101108 */
[----:B----4-:R1:W-:Y:S04]  /*5870*/  STG.E.U8 desc[UR8][R12.64+0x2], R17 ;  /* 0x000002110c007986 */ /* 0x0103e8000c101108 */
[----:B-----5:R1:W-:Y:S01]  /*5880*/  STG.E.U8 desc[UR8][R12.64+0x3], R19 ;  /* 0x000003130c007986 */ /* 0x0203e2000c101108 */
[----:B------:R-:W-:Y:S05]  /*5890*/  @!P1 BRA `(.L_x_64) ;  /* 0xfffffffc00c09947 */ /* 0x000fea000383ffff */
.L_x_63:
[C---:B------:R-:W-:Y:S02]  /*58a0*/  ISETP.LT.U32.AND P1, PT, R2.reuse, UR10, PT ;  /* 0x0000000a02007c0c */ /* 0x040fe4000bf21070 */
[----:B01----:R-:W-:Y:S02]  /*58b0*/  IADD3 R11, P3, PT, -R2, UR10, RZ ;  /* 0x0000000a020b7c10 */ /* 0x003fe4000ff7e1ff */
[----:B------:R-:W-:Y:S02]  /*58c0*/  ISETP.GT.U32.AND.EX P2, PT, R18, R3, PT, P1 ;  /* 0x000000031200720c */ /* 0x000fe40003f44110 */
[----:B------:R-:W-:Y:S02]  /*58d0*/  ISETP.LE.U32.AND P1, PT, R11, 0x1, PT ;  /* 0x000000010b00780c */ /* 0x000fe40003f23070 */
[----:B------:R-:W-:-:S04]  /*58e0*/  IADD3.X R11, PT, PT, ~R3, UR11, RZ, P3, !PT ;  /* 0x0000000b030b7c10 */ /* 0x000fc80009ffe5ff */
[----:B------:R-:W-:-:S13]  /*58f0*/  ISETP.LE.U32.OR.EX P1, PT, R11, RZ, !P2, P1 ;  /* 0x000000ff0b00720c */ /* 0x000fda0005723510 */
[----:B------:R-:W-:Y:S01]  /*5900*/  @!P1 IMAD.IADD R14, R1, 0x1, R2 ;  /* 0x00000001010e9824 */ /* 0x000fe200078e0202 */
[----:B------:R-:W-:Y:S02]  /*5910*/  @!P1 IADD3 R12, P3, PT, R8, R2, RZ ;  /* 0x00000002080c9210 */ /* 0x000fe40007f7e0ff */
[----:B------:R-:W-:Y:S02]  /*5920*/  @!P1 IADD3 R2, P2, PT, R2, 0x2, RZ ;  /* 0x0000000202029810 */ /* 0x000fe40007f5e0ff */
[----:B------:R-:W-:Y:S01]  /*5930*/  @!P1 PLOP3.LUT P0, PT, PT, PT, PT, 0x8, 0x80 ;  /* 0x000000000080981c */ /* 0x000fe20003f0e170 */
[--C-:B------:R-:W-:Y:S01]  /*5940*/  @!P1 IMAD.X R13, R9, 0x1, R3.reuse, P3 ;  /* 0x00000001090d9824 */ /* 0x100fe200018e0603 */
[----:B------:R-:W2:Y:S01]  /*5950*/  @!P1 LDL.U8 R15, [R14+0x708] ;  /* 0x000708000e0f9983 */ /* 0x000ea20000100000 */
[----:B------:R-:W-:Y:S01]  /*5960*/  @!P1 IMAD.X R3, RZ, RZ, R3, P2 ;  /* 0x000000ffff039224 */ /* 0x000fe200010e0603 */
[----:B------:R-:W-:Y:S02]  /*5970*/  ISETP.LT.U32.AND P2, PT, R2, UR10, PT ;  /* 0x0000000a02007c0c */ /* 0x000fe4000bf41070 */
[----:B------:R-:W3:Y:S02]  /*5980*/  @!P1 LDL.U8 R17, [R14+0x709] ;  /* 0x000709000e119983 */ /* 0x000ee40000100000 */
[----:B------:R-:W-:-:S13]  /*5990*/  ISETP.LT.U32.OR.EX P0, PT, R3, UR11, P0, P2 ;  /* 0x0000000b03007c0c */ /* 0x000fda0008701520 */
[----:B------:R-:W-:-:S06]  /*59a0*/  @P0 IMAD.IADD R11, R1, 0x1, R2 ;  /* 0x00000001010b0824 */ /* 0x000fcc00078e0202 */
[----:B------:R-:W4:Y:S01]  /*59b0*/  @P0 LDL.U8 R11, [R11+0x708] ;  /* 0x000708000b0b0983 */ /* 0x000f220000100000 */
[----:B------:R-:W-:Y:S01]  /*59c0*/  @P0 IADD3 R2, P2, PT, R8, R2, RZ ;  /* 0x0000000208020210 */ /* 0x000fe20007f5e0ff */
[----:B------:R-:W-:Y:S01]  /*59d0*/  UIADD3 UR5, UPT, UPT, UR5, 0x1, -UR7 ;  /* 0x0000000105057890 */ /* 0x000fe2000fffe807 */
[----:B------:R-:W-:-:S03]  /*59e0*/  VIADD R10, R10, 0x1 ;  /* 0x000000010a0a7836 */ /* 0x000fc60000000000 */
[----:B------:R-:W-:Y:S01]  /*59f0*/  @P0 IMAD.X R3, R9, 0x1, R3, P2 ;  /* 0x0000000109030824 */ /* 0x000fe200010e0603 */
[----:B--2---:R0:W-:Y:S04]  /*5a00*/  @!P1 STG.E.U8 desc[UR8][R12.64], R15 ;  /* 0x0000000f0c009986 */ /* 0x0041e8000c101108 */
[----:B---3--:R0:W-:Y:S04]  /*5a10*/  @!P1 STG.E.U8 desc[UR8][R12.64+0x1], R17 ;  /* 0x000001110c009986 */ /* 0x0081e8000c101108 */
[----:B----4-:R0:W-:Y:S01]  /*5a20*/  @P0 STG.E.U8 desc[UR8][R2.64], R11 ;  /* 0x0000000b02000986 */ /* 0x0101e2000c101108 */
[----:B------:R-:W-:-:S13]  /*5a30*/  ISETP.NE.AND P0, PT, R10, UR5, PT ;  /* 0x000000050a007c0c */ /* 0x000fda000bf05270 */
[----:B0-----:R-:W-:Y:S05]  /*5a40*/  @!P0 EXIT ;  /* 0x000000000000894d */ /* 0x001fea0003800000 */
[----:B------:R-:W-:Y:S05]  /*5a50*/  BRA `(.L_x_65) ;  /* 0xffffffd800ec7947 */ /* 0x000fea000383ffff */
.L_x_0:
[----:B------:R-:W1:Y:S01]  /*5a60*/  LDC R5, c[0x0][0x3a0] ;  /* 0x0000e800ff057b82 */ /* 0x000e620000000800 */
[----:B------:R-:W1:Y:S01]  /*5a70*/  LDCU UR4, c[0x0][0x398] ;  /* 0x00007300ff0477ac */ /* 0x000e620008000800 */
[----:B------:R-:W-:Y:S02]  /*5a80*/  ISETP.GE.AND P0, PT, R2, 0x1, PT ;  /* 0x000000010200780c */ /* 0x000fe40003f06270 */
[----:B-1----:R-:W-:-:S05]  /*5a90*/  IADD3 R5, PT, PT, -R5, UR4, RZ ;  /* 0x0000000405057c10 */ /* 0x002fca000fffe1ff */
[----:B------:R-:W-:-:S04]  /*5aa0*/  VIADD R5, R5, 0x1 ;  /* 0x0000000105057836 */ /* 0x000fc80000000000 */
[----:B------:R-:W-:Y:S02]  /*5ab0*/  IMAD.WIDE R12, R5, 0x4, RZ ;  /* 0x00000004050c7825 */ /* 0x000fe400078e02ff */
[----:B------:R-:W-:Y:S05]  /*5ac0*/  @!P0 BRA `(.L_x_66) ;  /* 0x0000001400288947 */ /* 0x000fea0003800000 */
[----:B------:R-:W-:Y:S01]  /*5ad0*/  IADD3 R6, PT, PT, R7, 0x1, -R9 ;  /* 0x0000000107067810 */ /* 0x000fe20007ffe809 */
[----:B------:R-:W-:Y:S01]  /*5ae0*/  UMOV UR4, URZ ;  /* 0x000000ff00047c82 */ /* 0x000fe20008000000 */
[C---:B------:R-:W-:Y:S02]  /*5af0*/  LOP3.LUT R7, R2.reuse, 0xf, RZ, 0xc0, !PT ;  /* 0x0000000f02077812 */ /* 0x040fe400078ec0ff */
[C---:B------:R-:W-:Y:S02]  /*5b00*/  LOP3.LUT R8, R2.reuse, 0x7, RZ, 0xc0, !PT ;  /* 0x0000000702087812 */ /* 0x040fe400078ec0ff */
[C---:B------:R-:W-:Y:S01]  /*5b10*/  LOP3.LUT R9, R2.reuse, 0x7ffffff0, RZ, 0xc0, !PT ;  /* 0x7ffffff002097812 */ /* 0x040fe200078ec0ff */
[----:B------:R-:W-:Y:S01]  /*5b20*/  VIADD R11, R7, 0xffffffff ;  /* 0xffffffff070b7836 */ /* 0x000fe20000000000 */
[----:B------:R-:W-:Y:S01]  /*5b30*/  LOP3.LUT R10, R2, 0x3, RZ, 0xc0, !PT ;  /* 0x00000003020a7812 */ /* 0x000fe200078ec0ff */
[----:B------:R-:W-:-:S07]  /*5b40*/  VIADD R18, R8, 0xffffffff ;  /* 0xffffffff08127836 */ /* 0x000fce0000000000 */
.L_x_80:
[----:B------:R-:W-:-:S07]  /*5b50*/  IMAD.MOV.U32 R17, RZ, RZ, RZ ;  /* 0x000000ffff117224 */ /* 0x000fce00078e00ff */
.L_x_77:
[----:B------:R-:W-:Y:S01]  /*5b60*/  ISETP.GE.U32.AND P0, PT, R2, 0x10, PT ;  /* 0x000000100200780c */ /* 0x000fe20003f06070 */
[----:B------:R-:W-:-:S12]  /*5b70*/  IMAD.MOV.U32 R16, RZ, RZ, RZ ;  /* 0x000000ffff107224 */ /* 0x000fd800078e00ff */
[----:B-1----:R-:W-:Y:S05]  /*5b80*/  @!P0 BRA `(.L_x_67) ;  /* 0x0000000400208947 */ /* 0x002fea0003800000 */
[----:B------:R-:W-:-:S07]  /*5b90*/  IMAD.MOV.U32 R16, RZ, RZ, RZ ;  /* 0x000000ffff107224 */ /* 0x000fce00078e00ff */
.L_x_68:
[----:B-1----:R-:W1:Y:S01]  /*5ba0*/  LDC.64 R14, c[0x0][0x388] ;  /* 0x0000e200ff0e7b82 */ /* 0x002e620000000a00 */
[----:B------:R-:W-:-:S05]  /*5bb0*/  IMAD R19, R16, 0x4, R1 ;  /* 0x0000000410137824 */ /* 0x000fca00078e0201 */
[----:B------:R-:W2:Y:S04]  /*5bc0*/  LDL R20, [R19] ;  /* 0x0000000013147983 */ /* 0x000ea80000100800 */
[----:B------:R-:W3:Y:S04]  /*5bd0*/  LDL R22, [R19+0x4] ;  /* 0x0000040013167983 */ /* 0x000ee80000100800 */
[----:B------:R-:W4:Y:S04]  /*5be0*/  LDL R24, [R19+0x8] ;  /* 0x0000080013187983 */ /* 0x000f280000100800 */
[----:B------:R-:W5:Y:S01]  /*5bf0*/  LDL R27, [R19+0xc] ;  /* 0x00000c00131b7983 */ /* 0x000f620000100800 */
[----:B-1----:R-:W-:-:S05]  /*5c00*/  IMAD.WIDE.U32 R14, R16, 0x4, R14 ;  /* 0x00000004100e7825 */ /* 0x002fca00078e000e */
[----:B0-----:R-:W2:Y:S04]  /*5c10*/  LDG.E R21, desc[UR8][R14.64] ;  /* 0x000000080e157981 */ /* 0x001ea8000c1e1900 */
[----:B------:R-:W3:Y:S04]  /*5c20*/  LDG.E R23, desc[UR8][R14.64+0x4] ;  /* 0x000004080e177981 */ /* 0x000ee8000c1e1900 */
[----:B------:R-:W4:Y:S04]  /*5c30*/  LDG.E R25, desc[UR8][R14.64+0x8] ;  /* 0x000008080e197981 */ /* 0x000f28000c1e1900 */
[----:B------:R-:W5:Y:S01]  /*5c40*/  LDG.E R29, desc[UR8][R14.64+0xc] ;  /* 0x00000c080e1d7981 */ /* 0x000f62000c1e1900 */
[----:B--2---:R-:W-:-:S03]  /*5c50*/  FMUL R26, R20, R21 ;  /* 0x00000015141a7220 */ /* 0x004fc60000400000 */
[----:B------:R-:W2:Y:S04]  /*5c60*/  LDL R20, [R19+0x10] ;  /* 0x0000100013147983 */ /* 0x000ea80000100800 */
[----:B------:R-:W2:Y:S01]  /*5c70*/  LDG.E R21, desc[UR8][R14.64+0x10] ;  /* 0x000010080e157981 */ /* 0x000ea2000c1e1900 */
[----:B---3--:R-:W-:-:S03]  /*5c80*/  FMUL R28, R22, R23 ;  /* 0x00000017161c7220 */ /* 0x008fc60000400000 */
[----:B------:R2:W-:Y:S04]  /*5c90*/  STL [R19+0x384], R26 ;  /* 0x0003841a13007387 */ /* 0x0005e80000100800 */
[----:B------:R-:W3:Y:S04]  /*5ca0*/  LDL R22, [R19+0x14] ;  /* 0x0000140013167983 */ /* 0x000ee80000100800 */
[----:B------:R-:W3:Y:S01]  /*5cb0*/  LDG.E R23, desc[UR8][R14.64+0x14] ;  /* 0x000014080e177981 */ /* 0x000ee2000c1e1900 */
[----:B--2---:R-:W-:-:S03]  /*5cc0*/  FMUL R26, R20, R21 ;  /* 0x00000015141a7220 */ /* 0x004fc60000400000 */
[----:B------:R-:W2:Y:S04]  /*5cd0*/  LDL R20, [R19+0x18] ;  /* 0x0000180013147983 */ /* 0x000ea80000100800 */
[----:B------:R-:W2:Y:S01]  /*5ce0*/  LDG.E R21, desc[UR8][R14.64+0x18] ;  /* 0x000018080e157981 */ /* 0x000ea2000c1e1900 */
[----:B----4-:R-:W-:-:S03]  /*5cf0*/  FMUL R24, R24, R25 ;  /* 0x0000001918187220 */ /* 0x010fc60000400000 */
[----:B------:R2:W-:Y:S01]  /*5d00*/  STL [R19+0x388], R28 ;  /* 0x0003881c13007387 */ /* 0x0005e20000100800 */
[----:B---3--:R-:W-:-:S03]  /*5d10*/  FMUL R25, R22, R23 ;  /* 0x0000001716197220 */ /* 0x008fc60000400000 */
[----:B------:R-:W3:Y:S04]  /*5d20*/  LDL R22, [R19+0x1c] ;  /* 0x00001c0013167983 */ /* 0x000ee80000100800 */
[----:B------:R-:W3:Y:S01]  /*5d30*/  LDG.E R23, desc[UR8][R14.64+0x1c] ;  /* 0x00001c080e177981 */ /* 0x000ee2000c1e1900 */
[----:B--2---:R-:W-:-:S03]  /*5d40*/  FMUL R28, R20, R21 ;  /* 0x00000015141c7220 */ /* 0x004fc60000400000 */
[----:B------:R-:W2:Y:S04]  /*5d50*/  LDL R20, [R19+0x24] ;  /* 0x0000240013147983 */ /* 0x000ea80000100800 */
[----:B------:R-:W2:Y:S01]  /*5d60*/  LDG.E R21, desc[UR8][R14.64+0x24] ;  /* 0x000024080e157981 */ /* 0x000ea2000c1e1900 */
[----:B-----5:R-:W-:-:S03]  /*5d70*/  FMUL R27, R27, R29 ;  /* 0x0000001d1b1b7220 */ /* 0x020fc60000400000 */
[----:B------:R0:W-:Y:S04]  /*5d80*/  STL [R19+0x394], R26 ;  /* 0x0003941a13007387 */ /* 0x0001e80000100800 */
[----:B------:R-:W4:Y:S01]  /*5d90*/  LDL R29, [R19+0x20] ;  /* 0x00002000131d7983 */ /* 0x000f220000100800 */
[----:B---3--:R-:W-:-:S03]  /*5da0*/  FMUL R22, R22, R23 ;  /* 0x0000001716167220 */ /* 0x008fc60000400000 */
[----:B------:R1:W-:Y:S04]  /*5db0*/  STL [R19+0x38c], R24 ;  /* 0x00038c1813007387 */ /* 0x0003e80000100800 */
[----:B0-----:R-:W4:Y:S04]  /*5dc0*/  LDG.E R26, desc[UR8][R14.64+0x20] ;  /* 0x000020080e1a7981 */ /* 0x001f28000c1e1900 */
[----:B------:R2:W-:Y:S04]  /*5dd0*/  STL [R19+0x390], R27 ;  /* 0x0003901b13007387 */ /* 0x0005e80000100800 */
[----:B------:R-:W3:Y:S04]  /*5de0*/  LDL R23, [R19+0x28] ;  /* 0x0000280013177983 */ /* 0x000ee80000100800 */
[----:B-1----:R-:W3:Y:S01]  /*5df0*/  LDG.E R24, desc[UR8][R14.64+0x28] ;  /* 0x000028080e187981 */ /* 0x002ee2000c1e1900 */
[----:B--2---:R-:W-:-:S03]  /*5e00*/  FMUL R27, R20, R21 ;  /* 0x00000015141b7220 */ /* 0x004fc60000400000 */
[----:B------:R-:W2:Y:S04]  /*5e10*/  LDL R20, [R19+0x2c] ;  /* 0x00002c0013147983 */ /* 0x000ea80000100800 */
[----:B------:R-:W2:Y:S04]  /*5e20*/  LDG.E R21, desc[UR8][R14.64+0x2c] ;  /* 0x00002c080e157981 */ /* 0x000ea8000c1e1900 */
[----:B------:R3:W-:Y:S01]  /*5e30*/  STL [R19+0x39c], R28 ;  /* 0x00039c1c13007387 */ /* 0x0007e20000100800 */
[----:B----4-:R-:W-:-:S03]  /*5e40*/  FMUL R29, R29, R26 ;  /* 0x0000001a1d1d7220 */ /* 0x010fc60000400000 */
[----:B------:R0:W-:Y:S04]  /*5e50*/  STL [R19+0x3a0], R22 ;  /* 0x0003a01613007387 */ /* 0x0001e80000100800 */
[----:B------:R1:W-:Y:S04]  /*5e60*/  STL [R19+0x398], R25 ;  /* 0x0003981913007387 */ /* 0x0003e80000100800 */
[----:B------:R4:W-:Y:S01]  /*5e70*/  STL [R19+0x3a4], R29 ;  /* 0x0003a41d13007387 */ /* 0x0009e20000100800 */
[----:B---3--:R-:W-:-:S03]  /*5e80*/  FMUL R28, R23, R24 ;  /* 0x00000018171c7220 */ /* 0x008fc60000400000 */
[----:B------:R3:W-:Y:S04]  /*5e90*/  STL [R19+0x3a8], R27 ;  /* 0x0003a81b13007387 */ /* 0x0007e80000100800 */
[----:B------:R-:W5:Y:S04]  /*5ea0*/  LDG.E R24, desc[UR8][R14.64+0x34] ;  /* 0x000034080e187981 */ /* 0x000f68000c1e1900 */
[----:B0-----:R-:W5:Y:S04]  /*5eb0*/  LDL R22, [R19+0x34] ;  /* 0x0000340013167983 */ /* 0x001f680000100800 */
[----:B------:R-:W5:Y:S04]  /*5ec0*/  LDG.E R26, desc[UR8][R14.64+0x30] ;  /* 0x000030080e1a7981 */ /* 0x000f68000c1e1900 */
[----:B------:R-:W5:Y:S04]  /*5ed0*/  LDG.E R23, desc[UR8][R14.64+0x38] ;  /* 0x000038080e177981 */ /* 0x000f68000c1e1900 */
[----:B-1----:R-:W5:Y:S04]  /*5ee0*/  LDG.E R25, desc[UR8][R14.64+0x3c] ;  /* 0x00003c080e197981 */ /* 0x002f68000c1e1900 */
[----:B----4-:R-:W4:Y:S04]  /*5ef0*/  LDL R29, [R19+0x38] ;  /* 0x00003800131d7983 */ /* 0x010f280000100800 */
[----:B---3--:R-:W3:Y:S01]  /*5f00*/  LDL R27, [R19+0x3c] ;  /* 0x00003c00131b7983 */ /* 0x008ee20000100800 */
[----:B--2---:R-:W-:-:S03]  /*5f10*/  FMUL R20, R20, R21 ;  /* 0x0000001514147220 */ /* 0x004fc60000400000 */
[----:B------:R-:W2:Y:S01]  /*5f20*/  LDL R21, [R19+0x30] ;  /* 0x0000300013157983 */ /* 0x000ea20000100800 */
[----:B------:R-:W-:-:S03]  /*5f30*/  VIADD R16, R16, 0x10 ;  /* 0x0000001010107836 */ /* 0x000fc60000000000 */
[----:B------:R1:W-:Y:S04]  /*5f40*/  STL [R19+0x3ac], R28 ;  /* 0x0003ac1c13007387 */ /* 0x0003e80000100800 */
[----:B------:R1:W-:Y:S01]  /*5f50*/  STL [R19+0x3b0], R20 ;  /* 0x0003b01413007387 */ /* 0x0003e20000100800 */
[----:B------:R-:W-:Y:S01]  /*5f60*/  ISETP.NE.AND P1, PT, R16, R9, PT ;  /* 0x000000091000720c */ /* 0x000fe20003f25270 */
[----:B-----5:R-:W-:-:S05]  /*5f70*/  FMUL R22, R22, R24 ;  /* 0x0000001816167220 */ /* 0x020fca0000400000 */
[----:B------:R1:W-:Y:S01]  /*5f80*/  STL [R19+0x3b8], R22 ;  /* 0x0003b81613007387 */ /* 0x0003e20000100800 */
[----:B----4-:R-:W-:Y:S01]  /*5f90*/  FMUL R24, R29, R23 ;  /* 0x000000171d187220 */ /* 0x010fe20000400000 */
[----:B---3--:R-:W-:-:S04]  /*5fa0*/  FMUL R25, R27, R25 ;  /* 0x000000191b197220 */ /* 0x008fc80000400000 */
[----:B------:R1:W-:Y:S04]  /*5fb0*/  STL [R19+0x3bc], R24 ;  /* 0x0003bc1813007387 */ /* 0x0003e80000100800 */
[----:B------:R1:W-:Y:S01]  /*5fc0*/  STL [R19+0x3c0], R25 ;  /* 0x0003c01913007387 */ /* 0x0003e20000100800 */
[----:B--2---:R-:W-:-:S05]  /*5fd0*/  FMUL R26, R21, R26 ;  /* 0x0000001a151a7220 */ /* 0x004fca0000400000 */
[----:B------:R1:W-:Y:S01]  /*5fe0*/  STL [R19+0x3b4], R26 ;  /* 0x0003b41a13007387 */ /* 0x0003e20000100800 */
[----:B------:R-:W-:Y:S05]  /*5ff0*/  @P1 BRA `(.L_x_68) ;  /* 0xfffffff800e81947 */ /* 0x000fea000383ffff */
[----:B------:R-:W-:-:S07]  /*6000*/  IMAD.MOV.U32 R16, RZ, RZ, R9 ;  /* 0x000000ffff107224 */ /* 0x000fce00078e0009 */
.L_x_67:
[----:B------:R-:W-:-:S13]  /*6010*/  ISETP.NE.AND P1, PT, R7, RZ, PT ;  /* 0x000000ff0700720c */ /* 0x000fda0003f25270 */
[----:B------:R-:W-:Y:S05]  /*6020*/  @!P1 BRA `(.L_x_69) ;  /* 0x00000004004c9947 */ /* 0x000fea0003800000 */
[----:B------:R-:W-:Y:S02]  /*6030*/  ISETP.GE.U32.AND P2, PT, R11, 0x7, PT ;  /* 0x000000070b00780c */ /* 0x000fe40003f46070 */
[----:B------:R-:W-:-:S11]  /*6040*/  ISETP.NE.AND P3, PT, R8, RZ, PT ;  /* 0x000000ff0800720c */ /* 0x000fd60003f65270 */
[----:B------:R-:W-:Y:S05]  /*6050*/  @!P2 BRA `(.L_x_70) ;  /* 0x000000000090a947 */ /* 0x000fea0003800000 */
[----:B------:R-:W2:Y:S01]  /*6060*/  LDC.64 R14, c[0x0][0x388] ;  /* 0x0000e200ff0e7b82 */ /* 0x000ea20000000a00 */
[----:B-1----:R-:W-:-:S05]  /*6070*/  IMAD R19, R16, 0x4, R1 ;  /* 0x0000000410137824 */ /* 0x002fca00078e0201 */
[----:B------:R-:W3:Y:S04]  /*6080*/  LDL R20, [R19] ;  /* 0x0000000013147983 */ /* 0x000ee80000100800 */
[----:B------:R-:W4:Y:S04]  /*6090*/  LDL R22, [R19+0x4] ;  /* 0x0000040013167983 */ /* 0x000f280000100800 */
[----:B------:R-:W5:Y:S04]  /*60a0*/  LDL R24, [R19+0x8] ;  /* 0x0000080013187983 */ /* 0x000f680000100800 */
[----:B------:R-:W5:Y:S01]  /*60b0*/  LDL R29, [R19+0x18] ;  /* 0x00001800131d7983 */ /* 0x000f620000100800 */
[----:B--2---:R-:W-:-:S05]  /*60c0*/  IMAD.WIDE.U32 R14, R16, 0x4, R14 ;  /* 0x00000004100e7825 */ /* 0x004fca00078e000e */
[----:B0-----:R-:W3:Y:S04]  /*60d0*/  LDG.E R21, desc[UR8][R14.64] ;  /* 0x000000080e157981 */ /* 0x001ee8000c1e1900 */
[----:B------:R-:W4:Y:S04]  /*60e0*/  LDG.E R23, desc[UR8][R14.64+0x4] ;  /* 0x000004080e177981 */ /* 0x000f28000c1e1900 */
[----:B------:R-:W5:Y:S01]  /*60f0*/  LDG.E R25, desc[UR8][R14.64+0x8] ;  /* 0x000008080e197981 */ /* 0x000f62000c1e1900 */
[----:B---3--:R-:W-:-:S03]  /*6100*/  FMUL R26, R20, R21 ;  /* 0x00000015141a7220 */ /* 0x008fc60000400000 */
[----:B------:R-:W2:Y:S04]  /*6110*/  LDL R20, [R19+0xc] ;  /* 0x00000c0013147983 */ /* 0x000ea80000100800 */
[----:B------:R-:W2:Y:S01]  /*6120*/  LDG.E R21, desc[UR8][R14.64+0xc] ;  /* 0x00000c080e157981 */ /* 0x000ea2000c1e1900 */
[----:B----4-:R-:W-:Y:S01]  /*6130*/  FMUL R28, R22, R23 ;  /* 0x00000017161c7220 */ /* 0x010fe20000400000 */
[----:B-----5:R-:W-:Y:S02]  /*6140*/  FMUL R27, R24, R25 ;  /* 0x00000019181b7220 */ /* 0x020fe40000400000 */
[----:B------:R0:W-:Y:S04]  /*6150*/  STL [R19+0x384], R26 ;  /* 0x0003841a13007387 */ /* 0x0001e80000100800 */
[----:B------:R1:W-:Y:S04]  /*6160*/  STL [R19+0x388], R28 ;  /* 0x0003881c13007387 */ /* 0x0003e80000100800 */
[----:B------:R3:W4:Y:S04]  /*6170*/  LDG.E R24, desc[UR8][R14.64+0x10] ;  /* 0x000010080e187981 */ /* 0x000728000c1e1900 */
[----:B------:R-:W5:Y:S04]  /*6180*/  LDG.E R23, desc[UR8][R14.64+0x14] ;  /* 0x000014080e177981 */ /* 0x000f68000c1e1900 */
[----:B------:R-:W3:Y:S04]  /*6190*/  LDG.E R22, desc[UR8][R14.64+0x18] ;  /* 0x000018080e167981 */ /* 0x000ee8000c1e1900 */
[----:B------:R-:W4:Y:S04]  /*61a0*/  LDG.E R25, desc[UR8][R14.64+0x1c] ;  /* 0x00001c080e197981 */ /* 0x000f28000c1e1900 */
[----:B0-----:R-:W5:Y:S04]  /*61b0*/  LDL R26, [R19+0x14] ;  /* 0x00001400131a7983 */ /* 0x001f680000100800 */
[----:B-1----:R-:W4:Y:S01]  /*61c0*/  LDL R28, [R19+0x1c] ;  /* 0x00001c00131c7983 */ /* 0x002f220000100800 */
[----:B--2---:R-:W-:-:S03]  /*61d0*/  FMUL R20, R20, R21 ;  /* 0x0000001514147220 */ /* 0x004fc60000400000 */
[----:B------:R-:W2:Y:S04]  /*61e0*/  LDL R21, [R19+0x10] ;  /* 0x0000100013157983 */ /* 0x000ea80000100800 */
[----:B------:R0:W-:Y:S04]  /*61f0*/  STL [R19+0x38c], R27 ;  /* 0x00038c1b13007387 */ /* 0x0001e80000100800 */
[----:B------:R0:W-:Y:S01]  /*6200*/  STL [R19+0x390], R20 ;  /* 0x0003901413007387 */ /* 0x0001e20000100800 */
[----:B---3--:R-:W-:Y:S01]  /*6210*/  FMUL R22, R29, R22 ;  /* 0x000000161d167220 */ /* 0x008fe20000400000 */
[----:B-----5:R-:W-:Y:S01]  /*6220*/  FMUL R26, R26, R23 ;  /* 0x000000171a1a7220 */ /* 0x020fe20000400000 */
[----:B----4-:R-:W-:-:S04]  /*6230*/  FMUL R14, R28, R25 ;  /* 0x000000191c0e7220 */ /* 0x010fc80000400000 */
[----:B------:R0:W-:Y:S04]  /*6240*/  STL [R19+0x398], R26 ;  /* 0x0003981a13007387 */ /* 0x0001e80000100800 */
[----:B------:R0:W-:Y:S04]  /*6250*/  STL [R19+0x39c], R22 ;  /* 0x00039c1613007387 */ /* 0x0001e80000100800 */
[----:B------:R0:W-:Y:S01]  /*6260*/  STL [R19+0x3a0], R14 ;  /* 0x0003a00e13007387 */ /* 0x0001e20000100800 */
[----:B------:R-:W-:Y:S02]  /*6270*/  VIADD R16, R16, 0x8 ;  /* 0x0000000810107836 */ /* 0x000fe40000000000 */
[----:B--2---:R-:W-:-:S05]  /*6280*/  FMUL R24, R21, R24 ;  /* 0x0000001815187220 */ /* 0x004fca0000400000 */
[----:B------:R0:W-:Y:S02]  /*6290*/  STL [R19+0x394], R24 ;  /* 0x0003941813007387 */ /* 0x0001e40000100800 */
.L_x_70:
[----:B------:R-:W-:Y:S05]  /*62a0*/  @!P3 BRA `(.L_x_69) ;  /* 0x0000000000acb947 */ /* 0x000fea0003800000 */
[----:B------:R-:W-:Y:S02]  /*62b0*/  ISETP.GE.U32.AND P3, PT, R18, 0x3, PT ;  /* 0x000000031200780c */ /* 0x000fe40003f66070 */
[----:B------:R-:W-:-:S11]  /*62c0*/  ISETP.NE.AND P2, PT, R10, RZ, PT ;  /* 0x000000ff0a00720c */ /* 0x000fd60003f45270 */
[----:B------:R-:W-:Y:S05]  /*62d0*/  @!P3 BRA `(.L_x_71) ;  /* 0x000000000050b947 */ /* 0x000fea0003800000 */
[----:B0-----:R-:W0:Y:S01]  /*62e0*/  LDC.64 R14, c[0x0][0x388] ;  /* 0x0000e200ff0e7b82 */ /* 0x001e220000000a00 */
[----:B-1----:R-:W-:-:S05]  /*62f0*/  IMAD R19, R16, 0x4, R1 ;  /* 0x0000000410137824 */ /* 0x002fca00078e0201 */
        /* <DEDUP_REMOVED lines=18> */
.L_x_71:
[----:B------:R-:W-:Y:S05]  /*6420*/  @!P2 BRA `(.L_x_69) ;  /* 0x00000000004ca947 */ /* 0x000fea0003800000 */
[----:B0-----:R-:W0:Y:S01]  /*6430*/  LDC.64 R14, c[0x0][0x388] ;  /* 0x0000e200ff0e7b82 */ /* 0x001e220000000a00 */
[C---:B-12---:R-:W-:Y:S02]  /*6440*/  IMAD R19, R16.reuse, 0x4, R1 ;  /* 0x0000000410137824 */ /* 0x046fe400078e0201 */
[----:B0-----:R-:W-:-:S03]  /*6450*/  IMAD.WIDE.U32 R14, R16, 0x4, R14 ;  /* 0x00000004100e7825 */ /* 0x001fc600078e000e */
[----:B------:R-:W2:Y:S04]  /*6460*/  LDL R16, [R19] ;  /* 0x0000000013107983 */ /* 0x000ea80000100800 */
[----:B------:R-:W2:Y:S01]  /*6470*/  LDG.E R21, desc[UR8][R14.64] ;  /* 0x000000080e157981 */ /* 0x000ea2000c1e1900 */
[----:B------:R-:W-:Y:S01]  /*6480*/  ISETP.NE.AND P2, PT, R10, 0x1, PT ;  /* 0x000000010a00780c */ /* 0x000fe20003f45270 */
[----:B--2---:R-:W-:-:S05]  /*6490*/  FMUL R16, R16, R21 ;  /* 0x0000001510107220 */ /* 0x004fca0000400000 */
[----:B------:R3:W-:Y:S07]  /*64a0*/  STL [R19+0x384], R16 ;  /* 0x0003841013007387 */ /* 0x0007ee0000100800 */
[----:B------:R-:W-:Y:S05]  /*64b0*/  @!P2 BRA `(.L_x_69) ;  /* 0x000000000028a947 */ /* 0x000fea0003800000 */
[----:B---3--:R-:W2:Y:S04]  /*64c0*/  LDL R16, [R19+0x4] ;  /* 0x0000040013107983 */ /* 0x008ea80000100800 */
[----:B------:R-:W2:Y:S01]  /*64d0*/  LDG.E R21, desc[UR8][R14.64+0x4] ;  /* 0x000004080e157981 */ /* 0x000ea2000c1e1900 */
[----:B------:R-:W-:Y:S01]  /*64e0*/  ISETP.NE.AND P2, PT, R10, 0x2, PT ;  /* 0x000000020a00780c */ /* 0x000fe20003f45270 */
[----:B--2---:R-:W-:-:S05]  /*64f0*/  FMUL R16, R16, R21 ;  /* 0x0000001510107220 */ /* 0x004fca0000400000 */
[----:B------:R4:W-:Y:S07]  /*6500*/  STL [R19+0x388], R16 ;  /* 0x0003881013007387 */ /* 0x0009ee0000100800 */
[----:B------:R-:W-:Y:S05]  /*6510*/  @!P2 BRA `(.L_x_69) ;  /* 0x000000000010a947 */ /* 0x000fea0003800000 */
[----:B------:R-:W2:Y:S04]  /*6520*/  LDG.E R15, desc[UR8][R14.64+0x8] ;  /* 0x000008080e0f7981 */ /* 0x000ea8000c1e1900 */
[----:B----4-:R-:W2:Y:S02]  /*6530*/  LDL R16, [R19+0x8] ;  /* 0x0000080013107983 */ /* 0x010ea40000100800 */
[----:B--2---:R-:W-:-:S05]  /*6540*/  FMUL R16, R16, R15 ;  /* 0x0000000f10107220 */ /* 0x004fca0000400000 */
[----:B------:R0:W-:Y:S02]  /*6550*/  STL [R19+0x38c], R16 ;  /* 0x00038c1013007387 */ /* 0x0001e40000100800 */
.L_x_69:
[----:B01234-:R-:W-:Y:S02]  /*6560*/  IMAD.MOV.U32 R19, RZ, RZ, RZ ;  /* 0x000000ffff137224 */ /* 0x01ffe400078e00ff */
[----:B------:R-:W-:Y:S01]  /*6570*/  IMAD.MOV.U32 R14, RZ, RZ, RZ ;  /* 0x000000ffff0e7224 */ /* 0x000fe200078e00ff */
[----:B------:R-:W-:Y:S06]  /*6580*/  @!P0 BRA `(.L_x_72) ;  /* 0x00000000009c8947 */ /* 0x000fec0003800000 */
[----:B------:R-:W-:Y:S02]  /*6590*/  IMAD.MOV.U32 R19, RZ, RZ, RZ ;  /* 0x000000ffff137224 */ /* 0x000fe400078e00ff */
[----:B------:R-:W-:-:S07]  /*65a0*/  IMAD.MOV.U32 R16, RZ, RZ, RZ ;  /* 0x000000ffff107224 */ /* 0x000fce00078e00ff */
.L_x_73:
[----:B------:R-:W-:-:S05]  /*65b0*/  IMAD R14, R16, 0x4, R3 ;  /* 0x00000004100e7824 */ /* 0x000fca00078e0203 */
[----:B------:R-:W2:Y:S04]  /*65c0*/  LDL R20, [R14] ;  /* 0x000000000e147983 */ /* 0x000ea80000100800 */
[----:B------:R-:W3:Y:S04]  /*65d0*/  LDL R26, [R14+0x4] ;  /* 0x000004000e1a7983 */ /* 0x000ee80000100800 */
[----:B------:R-:W4:Y:S04]  /*65e0*/  LDL R21, [R14+0x8] ;  /* 0x000008000e157983 */ /* 0x000f280000100800 */
[----:B------:R-:W5:Y:S04]  /*65f0*/  LDL R22, [R14+0xc] ;  /* 0x00000c000e167983 */ /* 0x000f680000100800 */
[----:B------:R-:W5:Y:S04]  /*6600*/  LDL R24, [R14+0x10] ;  /* 0x000010000e187983 */ /* 0x000f680000100800 */
[----:B------:R-:W5:Y:S04]  /*6610*/  LDL R23, [R14+0x14] ;  /* 0x000014000e177983 */ /* 0x000f680000100800 */
[----:B------:R-:W5:Y:S01]  /*6620*/  LDL R15, [R14+0x18] ;  /* 0x000018000e0f7983 */ /* 0x000f620000100800 */
[----:B--2---:R-:W-:-:S03]  /*6630*/  FADD R19, R20, R19 ;  /* 0x0000001314137221 */ /* 0x004fc60000000000 */
[----:B------:R-:W2:Y:S01]  /*6640*/  LDL R20, [R14+0x1c] ;  /* 0x00001c000e147983 */ /* 0x000ea20000100800 */
[----:B---3--:R-:W-:-:S03]  /*6650*/  FADD R26, R19, R26 ;  /* 0x0000001a131a7221 */ /* 0x008fc60000000000 */
[----:B------:R-:W3:Y:S01]  /*6660*/  LDL R19, [R14+0x20] ;  /* 0x000020000e137983 */ /* 0x000ee20000100800 */
[----:B----4-:R-:W-:-:S03]  /*6670*/  FADD R25, R26, R21 ;  /* 0x000000151a197221 */ /* 0x010fc60000000000 */
[----:B------:R-:W4:Y:S01]  /*6680*/  LDL R21, [R14+0x24] ;  /* 0x000024000e157983 */ /* 0x000f220000100800 */
[----:B-----5:R-:W-:-:S03]  /*6690*/  FADD R25, R25, R22 ;  /* 0x0000001619197221 */ /* 0x020fc60000000000 */
[----:B------:R-:W5:Y:S01]  /*66a0*/  LDL R22, [R14+0x28] ;  /* 0x000028000e167983 */ /* 0x000f620000100800 */
[----:B------:R-:W-:-:S03]  /*66b0*/  FADD R26, R25, R24 ;  /* 0x00000018191a7221 */ /* 0x000fc60000000000 */
[----:B------:R-:W5:Y:S01]  /*66c0*/  LDL R24, [R14+0x2c] ;  /* 0x00002c000e187983 */ /* 0x000f620000100800 */
[----:B------:R-:W-:-:S03]  /*66d0*/  FADD R26, R26, R23 ;  /* 0x000000171a1a7221 */ /* 0x000fc60000000000 */
[----:B------:R-:W5:Y:S01]  /*66e0*/  LDL R23, [R14+0x30] ;  /* 0x000030000e177983 */ /* 0x000f620000100800 */
[----:B------:R-:W-:-:S03]  /*66f0*/  FADD R25, R26, R15 ;  /* 0x0000000f1a197221 */ /* 0x000fc60000000000 */
[----:B------:R-:W5:Y:S01]  /*6700*/  LDL R15, [R14+0x34] ;  /* 0x000034000e0f7983 */ /* 0x000f620000100800 */
[----:B--2---:R-:W-:-:S03]  /*6710*/  FADD R26, R25, R20 ;  /* 0x00000014191a7221 */ /* 0x004fc60000000000 */
[----:B------:R-:W2:Y:S04]  /*6720*/  LDL R20, [R14+0x38] ;  /* 0x000038000e147983 */ /* 0x000ea80000100800 */
[----:B------:R-:W2:Y:S01]  /*6730*/  LDL R25, [R14+0x3c] ;  /* 0x00003c000e197983 */ /* 0x000ea20000100800 */
[----:B---3--:R-:W-:Y:S01]  /*6740*/  FADD R26, R26, R19 ;  /* 0x000000131a1a7221 */ /* 0x008fe20000000000 */
[----:B------:R-:W-:-:S03]  /*6750*/  VIADD R16, R16, 0x10 ;  /* 0x0000001010107836 */ /* 0x000fc60000000000 */
[----:B----4-:R-:W-:Y:S02]  /*6760*/  FADD R21, R26, R21 ;  /* 0x000000151a157221 */ /* 0x010fe40000000000 */
[----:B------:R-:W-:Y:S02]  /*6770*/  ISETP.NE.AND P0, PT, R16, R9, PT ;  /* 0x000000091000720c */ /* 0x000fe40003f05270 */
[----:B-----5:R-:W-:-:S04]  /*6780*/  FADD R21, R21, R22 ;  /* 0x0000001615157221 */ /* 0x020fc80000000000 */
[----:B------:R-:W-:-:S04]  /*6790*/  FADD R24, R21, R24 ;  /* 0x0000001815187221 */ /* 0x000fc80000000000 */
[----:B------:R-:W-:-:S04]  /*67a0*/  FADD R24, R24, R23 ;  /* 0x0000001718187221 */ /* 0x000fc80000000000 */
[----:B------:R-:W-:-:S04]  /*67b0*/  FADD R15, R24, R15 ;  /* 0x0000000f180f7221 */ /* 0x000fc80000000000 */
[----:B--2---:R-:W-:-:S04]  /*67c0*/  FADD R20, R15, R20 ;  /* 0x000000140f147221 */ /* 0x004fc80000000000 */
[----:B------:R-:W-:Y:S01]  /*67d0*/  FADD R19, R20, R25 ;  /* 0x0000001914137221 */ /* 0x000fe20000000000 */
[----:B------:R-:W-:Y:S06]  /*67e0*/  @P0 BRA `(.L_x_73) ;  /* 0xfffffffc00700947 */ /* 0x000fec000383ffff */
[----:B------:R-:W-:-:S07]  /*67f0*/  IMAD.MOV.U32 R14, RZ, RZ, R9 ;  /* 0x000000ffff0e7224 */ /* 0x000fce00078e0009 */
.L_x_72:
[----:B------:R-:W-:Y:S05]  /*6800*/  @!P1 BRA `(.L_x_74) ;  /* 0x0000000000b89947 */ /* 0x000fea0003800000 */
[----:B------:R-:W-:Y:S02]  /*6810*/  ISETP.GE.U32.AND P0, PT, R11, 0x7, PT ;  /* 0x000000070b00780c */ /* 0x000fe40003f06070 */
[----:B------:R-:W-:-:S11]  /*6820*/  ISETP.NE.AND P1, PT, R8, RZ, PT ;  /* 0x000000ff0800720c */ /* 0x000fd60003f25270 */
[----:B------:R-:W-:Y:S05]  /*6830*/  @!P0 BRA `(.L_x_75) ;  /* 0x0000000000488947 */ /* 0x000fea0003800000 */
[----:B------:R-:W-:-:S05]  /*6840*/  IMAD R23, R14, 0x4, R3 ;  /* 0x000000040e177824 */ /* 0x000fca00078e0203 */
[----:B------:R-:W2:Y:S04]  /*6850*/  LDL R24, [R23] ;  /* 0x0000000017187983 */ /* 0x000ea80000100800 */
[----:B------:R-:W3:Y:S04]  /*6860*/  LDL R25, [R23+0x4] ;  /* 0x0000040017197983 */ /* 0x000ee80000100800 */
[----:B------:R-:W4:Y:S04]  /*6870*/  LDL R27, [R23+0x8] ;  /* 0x00000800171b7983 */ /* 0x000f280000100800 */
[----:B------:R-:W5:Y:S04]  /*6880*/  LDL R21, [R23+0xc] ;  /* 0x00000c0017157983 */ /* 0x000f680000100800 */
[----:B------:R-:W5:Y:S04]  /*6890*/  LDL R20, [R23+0x10] ;  /* 0x0000100017147983 */ /* 0x000f680000100800 */
[----:B------:R-:W5:Y:S04]  /*68a0*/  LDL R16, [R23+0x14] ;  /* 0x0000140017107983 */ /* 0x000f680000100800 */
[----:B------:R-:W5:Y:S04]  /*68b0*/  LDL R15, [R23+0x18] ;  /* 0x00001800170f7983 */ /* 0x000f680000100800 */
[----:B------:R-:W5:Y:S01]  /*68c0*/  LDL R22, [R23+0x1c] ;  /* 0x00001c0017167983 */ /* 0x000f620000100800 */
[----:B------:R-:W-:-:S02]  /*68d0*/  VIADD R14, R14, 0x8 ;  /* 0x000000080e0e7836 */ /* 0x000fc40000000000 */
[----:B--2---:R-:W-:-:S04]  /*68e0*/  FADD R24, R19, R24 ;  /* 0x0000001813187221 */ /* 0x004fc80000000000 */
[----:B---3--:R-:W-:-:S04]  /*68f0*/  FADD R24, R24, R25 ;  /* 0x0000001918187221 */ /* 0x008fc80000000000 */
[----:B----4-:R-:W-:-:S04]  /*6900*/  FADD R24, R24, R27 ;  /* 0x0000001b18187221 */ /* 0x010fc80000000000 */
[----:B-----5:R-:W-:-:S04]  /*6910*/  FADD R21, R24, R21 ;  /* 0x0000001518157221 */ /* 0x020fc80000000000 */
[----:B------:R-:W-:-:S04]  /*6920*/  FADD R21, R21, R20 ;  /* 0x0000001415157221 */ /* 0x000fc80000000000 */
[----:B------:R-:W-:-:S04]  /*6930*/  FADD R16, R21, R16 ;  /* 0x0000001015107221 */ /* 0x000fc80000000000 */
[----:B------:R-:W-:-:S04]  /*6940*/  FADD R15, R16, R15 ;  /* 0x0000000f100f7221 */ /* 0x000fc80000000000 */
[----:B------:R-:W-:-:S07]  /*6950*/  FADD R19, R15, R22 ;  /* 0x000000160f137221 */ /* 0x000fce0000000000 */
.L_x_75:
        /* <DEDUP_REMOVED lines=8> */
[----:B------:R-:W5:Y:S01]  /*69e0*/  LDL R25, [R15+0xc] ;  /* 0x00000c000f197983 */ /* 0x000f620000100800 */
[----:B------:R-:W-:-:S02]  /*69f0*/  VIADD R14, R14, 0x4 ;  /* 0x000000040e0e7836 */ /* 0x000fc40000000000 */
[----:B--2---:R-:W-:-:S04]  /*6a00*/  FADD R16, R19, R16 ;  /* 0x0000001013107221 */ /* 0x004fc80000000000 */
[----:B---3--:R-:W-:-:S04]  /*6a10*/  FADD R16, R16, R21 ;  /* 0x0000001510107221 */ /* 0x008fc80000000000 */
[----:B----4-:R-:W-:-:S04]  /*6a20*/  FADD R16, R16, R23 ;  /* 0x0000001710107221 */ /* 0x010fc80000000000 */
[----:B-----5:R-:W-:-:S07]  /*6a30*/  FADD R19, R16, R25 ;  /* 0x0000001910137221 */ /* 0x020fce0000000000 */
.L_x_76:
[----:B------:R-:W-:Y:S05]  /*6a40*/  @!P1 BRA `(.L_x_74) ;  /* 0x0000000000289947 */ /* 0x000fea0003800000 */
[----:B------:R-:W-:-:S05]  /*6a50*/  IMAD R14, R14, 0x4, R3 ;  /* 0x000000040e0e7824 */ /* 0x000fca00078e0203 */
[----:B------:R-:W2:Y:S01]  /*6a60*/  LDL R16, [R14] ;  /* 0x000000000e107983 */ /* 0x000ea20000100800 */
[----:B------:R-:W-:Y:S01]  /*6a70*/  ISETP.NE.AND P0, PT, R10, 0x1, PT ;  /* 0x000000010a00780c */ /* 0x000fe20003f05270 */
[----:B--2---:R-:W-:-:S12]  /*6a80*/  FADD R19, R19, R16 ;  /* 0x0000001013137221 */ /* 0x004fd80000000000 */
[----:B------:R-:W-:Y:S05]  /*6a90*/  @!P0 BRA `(.L_x_74) ;  /* 0x0000000000148947 */ /* 0x000fea0003800000 */
[----:B------:R-:W-:Y:S01]  /*6aa0*/  ISETP.NE.AND P0, PT, R10, 0x2, PT ;  /* 0x000000020a00780c */ /* 0x000fe20003f05270 */
[----:B------:R-:W2:-:S12]  /*6ab0*/  LDL R16, [R14+0x4] ;  /* 0x000004000e107983 */ /* 0x000e980000100800 */
[----:B------:R-:W3:Y:S01]  /*6ac0*/  @P0 LDL R20, [R14+0x8] ;  /* 0x000008000e140983 */ /* 0x000ee20000100800 */
[----:B--2---:R-:W-:-:S04]  /*6ad0*/  FADD R19, R19, R16 ;  /* 0x0000001013137221 */ /* 0x004fc80000000000 */
[----:B---3--:R-:W-:-:S07]  /*6ae0*/  @P0 FADD R19, R19, R20 ;  /* 0x0000001413130221 */ /* 0x008fce0000000000 */
.L_x_74:
[C---:B------:R-:W-:Y:S01]  /*6af0*/  IMAD R14, R17.reuse, 0x4, R4 ;  /* 0x00000004110e7824 */ /* 0x040fe200078e0204 */
[C---:B------:R-:W-:Y:S01]  /*6b00*/  ISETP.NE.AND P0, PT, R17.reuse, R0, PT ;  /* 0x000000001100720c */ /* 0x040fe20003f05270 */
[----:B------:R-:W-:-:S03]  /*6b10*/  VIADD R17, R17, 0x1 ;  /* 0x0000000111117836 */ /* 0x000fc60000000000 */
[----:B------:R1:W-:Y:S09]  /*6b20*/  STL [R14], R19 ;  /* 0x000000130e007387 */ /* 0x0003f20000100800 */
[----:B------:R-:W-:Y:S05]  /*6b30*/  @P0 BRA `(.L_x_77) ;  /* 0xfffffff000080947 */ /* 0x000fea000383ffff */
[----:B------:R-:W-:Y:S01]  /*6b40*/  ISETP.GT.U32.AND P0, PT, R12, RZ, PT ;  /* 0x000000ff0c00720c */ /* 0x000fe20003f04070 */
[----:B-1----:R-:W-:Y:S01]  /*6b50*/  IMAD.MOV.U32 R19, RZ, RZ, RZ ;  /* 0x000000ffff137224 */ /* 0x002fe200078e00ff */
[----:B------:R-:W0:Y:S02]  /*6b60*/  LDC.64 R14, c[0x0][0x390] ;  /* 0x0000e400ff0e7b82 */ /* 0x000e240000000a00 */
[----:B------:R-:W-:-:S13]  /*6b70*/  ISETP.GT.U32.AND.EX P0, PT, R13, RZ, PT, P0 ;  /* 0x000000ff0d00720c */ /* 0x000fda0003f04100 */
[----:B------:R-:W-:-:S06]  /*6b80*/  @!P0 IMAD.IADD R23, R1, 0x1, R19 ;  /* 0x0000000101178824 */ /* 0x000fcc00078e0213 */
[----:B------:R-:W2:Y:S01]  /*6b90*/  @!P0 LDL.U8 R23, [R23+0x708] ;  /* 0x0007080017178983 */ /* 0x000ea20000100000 */
[----:B------:R-:W-:Y:S02]  /*6ba0*/  IMAD R17, R5, UR4, RZ ;  /* 0x0000000405117c24 */ /* 0x000fe4000f8e02ff */
[----:B------:R-:W-:Y:S02]  /*6bb0*/  IMAD.MOV.U32 R21, RZ, RZ, RZ ;  /* 0x000000ffff157224 */ /* 0x000fe400078e00ff */
[----:B0-----:R-:W-:-:S03]  /*6bc0*/  IMAD.WIDE.U32 R14, R17, 0x4, R14 ;  /* 0x00000004110e7825 */ /* 0x001fc600078e000e */
[----:B------:R-:W-:Y:S01]  /*6bd0*/  @!P0 IADD3 R16, P1, PT, R14, R19, RZ ;  /* 0x000000130e108210 */ /* 0x000fe20007f3e0ff */
[----:B------:R-:W-:-:S04]  /*6be0*/  @!P0 IMAD.MOV.U32 R19, RZ, RZ, 0x1 ;  /* 0x00000001ff138424 */ /* 0x000fc800078e00ff */
[----:B------:R-:W-:Y:S01]  /*6bf0*/  @!P0 IMAD.X R17, R15, 0x1, R21, P1 ;  /* 0x000000010f118824 */ /* 0x000fe200008e0615 */
[CC--:B------:R-:W-:Y:S01]  /*6c00*/  IADD3 R20, P3, PT, R12.reuse, -R19.reuse, RZ ;  /* 0x800000130c147210 */ /* 0x0c0fe20007f7e0ff */
[----:B------:R-:W-:Y:S01]  /*6c10*/  @!P0 IMAD.MOV.U32 R21, RZ, RZ, RZ ;  /* 0x000000ffff158224 */ /* 0x000fe200078e00ff */
[----:B------:R-:W-:Y:S02]  /*6c20*/  ISETP.GT.U32.AND P1, PT, R12, R19, PT ;  /* 0x000000130c00720c */ /* 0x000fe40003f24070 */
[----:B------:R-:W-:Y:S01]  /*6c30*/  ISETP.LE.U32.AND P2, PT, R20, 0x3, PT ;  /* 0x000000031400780c */ /* 0x000fe20003f43070 */
[C---:B------:R-:W-:Y:S01]  /*6c40*/  IMAD.X R20, R13.reuse, 0x1, ~R21, P3 ;  /* 0x000000010d147824 */ /* 0x040fe200018e0e15 */
[----:B------:R-:W-:-:S04]  /*6c50*/  ISETP.GT.U32.AND.EX P1, PT, R13, R21, PT, P1 ;  /* 0x000000150d00720c */ /* 0x000fc80003f24110 */
[----:B------:R-:W-:Y:S01]  /*6c60*/  ISETP.LE.U32.OR.EX P1, PT, R20, RZ, !P1, P2 ;  /* 0x000000ff1400720c */ /* 0x000fe20004f23520 */
[----:B--2---:R0:W-:-:S12]  /*6c70*/  @!P0 STG.E.U8 desc[UR8][R16.64], R23 ;  /* 0x0000001710008986 */ /* 0x0041d8000c101108 */
[----:B------:R-:W-:Y:S05]  /*6c80*/  @P1 BRA `(.L_x_78) ;  /* 0x00000000004c1947 */ /* 0x000fea0003800000 */
[----:B------:R-:W-:Y:S02]  /*6c90*/  IADD3 R22, P1, PT, R12, -0x3, RZ ;  /* 0xfffffffd0c167810 */ /* 0x000fe40007f3e0ff */
[----:B------:R-:W-:Y:S02]  /*6ca0*/  PLOP3.LUT P0, PT, PT, PT, PT, 0x8, 0x80 ;  /* 0x000000000080781c */ /* 0x000fe40003f0e170 */
[----:B------:R-:W-:-:S11]  /*6cb0*/  IADD3.X R24, PT, PT, R13, -0x1, RZ, P1, !PT ;  /* 0xffffffff0d187810 */ /* 0x000fd60000ffe4ff */
.L_x_79:
        /* <DEDUP_REMOVED lines=9> */
[----:B------:R-:W-:-:S04]  /*6d50*/  ISETP.GE.U32.AND P1, PT, R19, R22, PT ;  /* 0x000000161300720c */ /* 0x000fc80003f26070 */
[----:B------:R-:W-:Y:S01]  /*6d60*/  ISETP.GE.U32.AND.EX P1, PT, R21, R24, PT, P1 ;  /* 0x000000181500720c */ /* 0x000fe20003f26110 */
[----:B--2---:R1:W-:Y:S04]  /*6d70*/  STG.E.U8 desc[UR8][R16.64], R23 ;  /* 0x0000001710007986 */ /* 0x0043e8000c101108 */
[----:B---3--:R1:W-:Y:S04]  /*6d80*/  STG.E.U8 desc[UR8][R16.64+0x1], R25 ;  /* 0x0000011910007986 */ /* 0x0083e8000c101108 */
[----:B----4-:R1:W-:Y:S04]  /*6d90*/  STG.E.U8 desc[UR8][R16.64+0x2], R27 ;  /* 0x0000021b10007986 */ /* 0x0103e8000c101108 */
[----:B-----5:R1:W-:Y:S01]  /*6da0*/  STG.E.U8 desc[UR8][R16.64+0x3], R29 ;  /* 0x0000031d10007986 */ /* 0x0203e2000c101108 */
[----:B------:R-:W-:Y:S05]  /*6db0*/  @!P1 BRA `(.L_x_79) ;  /* 0xfffffffc00c09947 */ /* 0x000fea000383ffff */
.L_x_78:
[CC--:B01----:R-:W-:Y:S02]  /*6dc0*/  IADD3 R16, P3, PT, R12.reuse, -R19.reuse, RZ ;  /* 0x800000130c107210 */ /* 0x0c3fe40007f7e0ff */
[----:B------:R-:W-:Y:S02]  /*6dd0*/  ISETP.GT.U32.AND P2, PT, R12, R19, PT ;  /* 0x000000130c00720c */ /* 0x000fe40003f44070 */
[----:B------:R-:W-:Y:S01]  /*6de0*/  ISETP.LE.U32.AND P1, PT, R16, 0x1, PT ;  /* 0x000000011000780c */ /* 0x000fe20003f23070 */
[C---:B------:R-:W-:Y:S01]  /*6df0*/  IMAD.X R16, R13.reuse, 0x1, ~R21, P3 ;  /* 0x000000010d107824 */ /* 0x040fe200018e0e15 */
[----:B------:R-:W-:-:S04]  /*6e00*/  ISETP.GT.U32.AND.EX P2, PT, R13, R21, PT, P2 ;  /* 0x000000150d00720c */ /* 0x000fc80003f44120 */
        /* <DEDUP_REMOVED lines=8> */
[----:B------:R-:W-:Y:S02]  /*6e90*/  ISETP.LT.U32.AND P2, PT, R19, R12, PT ;  /* 0x0000000c1300720c */ /* 0x000fe40003f41070 */
[----:B------:R-:W3:Y:S02]  /*6ea0*/  @!P1 LDL.U8 R27, [R20+0x709] ;  /* 0x00070900141b9983 */ /* 0x000ee40000100000 */
[----:B------:R-:W-:-:S13]  /*6eb0*/  ISETP.LT.U32.OR.EX P0, PT, R21, R13, P0, P2 ;  /* 0x0000000d1500720c */ /* 0x000fda0000701520 */
[----:B------:R-:W-:-:S06]  /*6ec0*/  @P0 IMAD.IADD R23, R1, 0x1, R19 ;  /* 0x0000000101170824 */ /* 0x000fcc00078e0213 */
[----:B------:R-:W4:Y:S01]  /*6ed0*/  @P0 LDL.U8 R23, [R23+0x708] ;  /* 0x0007080017170983 */ /* 0x000f220000100000 */
[----:B------:R-:W-:Y:S01]  /*6ee0*/  @P0 IADD3 R14, P2, PT, R14, R19, RZ ;  /* 0x000000130e0e0210 */ /* 0x000fe20007f5e0ff */
[----:B------:R-:W-:-:S04]  /*6ef0*/  UIADD3 UR4, UPT, UPT, UR4, 0x1, URZ ;  /* 0x0000000104047890 */ /* 0x000fc8000fffe0ff */
[----:B------:R-:W-:Y:S01]  /*6f00*/  @P0 IMAD.X R15, R15, 0x1, R21, P2 ;  /* 0x000000010f0f0824 */ /* 0x000fe200010e0615 */
[----:B--2---:R0:W-:Y:S04]  /*6f10*/  @!P1 STG.E.U8 desc[UR8][R16.64], R25 ;  /* 0x0000001910009986 */ /* 0x0041e8000c101108 */
[----:B---3--:R0:W-:Y:S04]  /*6f20*/  @!P1 STG.E.U8 desc[UR8][R16.64+0x1], R27 ;  /* 0x0000011b10009986 */ /* 0x0081e8000c101108 */
[----:B----4-:R0:W-:Y:S01]  /*6f30*/  @P0 STG.E.U8 desc[UR8][R14.64], R23 ;  /* 0x000000170e000986 */ /* 0x0101e2000c101108 */
[----:B------:R-:W-:-:S13]  /*6f40*/  ISETP.NE.AND P0, PT, R6, UR4, PT ;  /* 0x0000000406007c0c */ /* 0x000fda000bf05270 */
[----:B0-----:R-:W-:Y:S05]  /*6f50*/  @!P0 EXIT ;  /* 0x000000000000894d */ /* 0x001fea0003800000 */
[----:B------:R-:W-:Y:S05]  /*6f60*/  BRA `(.L_x_80) ;  /* 0xffffffe800f87947 */ /* 0x000fea000383ffff */
.L_x_66:
[C---:B------:R-:W-:Y:S01]  /*6f70*/  LOP3.LUT R14, R5.reuse, 0x7, RZ, 0xc0, !PT ;  /* 0x00000007050e7812 */ /* 0x040fe200078ec0ff */
[----:B------:R-:W-:Y:S01]  /*6f80*/  UMOV UR4, URZ ;  /* 0x000000ff00047c82 */ /* 0x000fe20008000000 */
[C---:B------:R-:W-:Y:S02]  /*6f90*/  LOP3.LUT R16, R5.reuse, 0x3, RZ, 0xc0, !PT ;  /* 0x0000000305107812 */ /* 0x040fe400078ec0ff */
[----:B------:R-:W-:Y:S01]  /*6fa0*/  LOP3.LUT R8, R5, 0xfffffff8, RZ, 0xc0, !PT ;  /* 0xfffffff805087812 */ /* 0x000fe200078ec0ff */
[----:B------:R-:W-:-:S05]  /*6fb0*/  VIADD R2, R14, 0xffffffff ;  /* 0xffffffff0e027836 */ /* 0x000fca0000000000 */
[----:B------:R-:W-:Y:S02]  /*6fc0*/  ISETP.GE.U32.AND P2, PT, R2, 0x3, PT ;  /* 0x000000030200780c */ /* 0x000fe40003f46070 */
[----:B------:R-:W-:-:S11]  /*6fd0*/  IADD3 R2, PT, PT, R7, 0x1, -R9 ;  /* 0x0000000107027810 */ /* 0x000fd60007ffe809 */
.L_x_86:
[----:B------:R-:W-:Y:S01]  /*6fe0*/  ISETP.GE.U32.AND P0, PT, R0, 0x7, PT ;  /* 0x000000070000780c */ /* 0x000fe20003f06070 */
[----:B------:R-:W-:-:S12]  /*6ff0*/  IMAD.MOV.U32 R7, RZ, RZ, RZ ;  /* 0x000000ffff077224 */ /* 0x000fd800078e00ff */
[----:B------:R-:W-:Y:S05]  /*7000*/  @!P0 BRA `(.L_x_81) ;  /* 0x0000000000288947 */ /* 0x000fea0003800000 */
[----:B------:R-:W-:-:S07]  /*7010*/  IMAD.MOV.U32 R3, RZ, RZ, RZ ;  /* 0x000000ffff037224 */ /* 0x000fce00078e00ff */
.L_x_82:
[C---:B-1----:R-:W-:Y:S02]  /*7020*/  IMAD R6, R3.reuse, 0x4, R4 ;  /* 0x0000000403067824 */ /* 0x042fe400078e0204 */
[----:B------:R-:W-:-:S03]  /*7030*/  VIADD R3, R3, 0x8 ;  /* 0x0000000803037836 */ /* 0x000fc60000000000 */
[----:B------:R1:W-:Y:S02]  /*7040*/  STL.64 [R6], RZ ;  /* 0x000000ff06007387 */ /* 0x0003e40000100a00 */
[----:B------:R-:W-:Y:S02]  /*7050*/  ISETP.NE.AND P0, PT, R3, R8, PT ;  /* 0x000000080300720c */ /* 0x000fe40003f05270 */
[----:B------:R1:W-:Y:S04]  /*7060*/  STL.64 [R6+0x8], RZ ;  /* 0x000008ff06007387 */ /* 0x0003e80000100a00 */
[----:B------:R1:W-:Y:S04]  /*7070*/  STL.64 [R6+0x10], RZ ;  /* 0x000010ff06007387 */ /* 0x0003e80000100a00 */
[----:B------:R1:W-:Y:S03]  /*7080*/  STL.64 [R6+0x18], RZ ;  /* 0x000018ff06007387 */ /* 0x0003e60000100a00 */
[----:B------:R-:W-:Y:S05]  /*7090*/  @P0 BRA `(.L_x_82) ;  /* 0xfffffffc00e00947 */ /* 0x000fea000383ffff */
[----:B------:R-:W-:-:S07]  /*70a0*/  IMAD.MOV.U32 R7, RZ, RZ, R8 ;  /* 0x000000ffff077224 */ /* 0x000fce00078e0008 */
.L_x_81:
[----:B------:R-:W-:Y:S01]  /*70b0*/  ISETP.GT.U32.AND P0, PT, R12, RZ, PT ;  /* 0x000000ff0c00720c */ /* 0x000fe20003f04070 */
[----:B------:R-:W-:Y:S01]  /*70c0*/  IMAD.MOV.U32 R3, RZ, RZ, RZ ;  /* 0x000000ffff037224 */ /* 0x000fe200078e00ff */
[----:B------:R-:W-:Y:S02]  /*70d0*/  ISETP.NE.AND P1, PT, R14, RZ, PT ;  /* 0x000000ff0e00720c */ /* 0x000fe40003f25270 */
[----:B------:R-:W-:-:S13]  /*70e0*/  ISETP.GT.U32.AND.EX P0, PT, R13, RZ, PT, P0 ;  /* 0x000000ff0d00720c */ /* 0x000fda0003f04100 */
[----:B------:R-:W-:Y:S01]  /*70f0*/  @!P0 IMAD.IADD R15, R1, 0x1, R3 ;  /* 0x00000001010f8824 */ /* 0x000fe200078e0203 */
[----:B------:R-:W-:Y:S06]  /*7100*/  @!P1 BRA `(.L_x_83) ;  /* 0x0000000000349947 */ /* 0x000fec0003800000 */
[C---:B-1----:R-:W-:Y:S01]  /*7110*/  @P2 IMAD R6, R7.reuse, 0x4, R4 ;  /* 0x0000000407062824 */ /* 0x042fe200078e0204 */
[----:B------:R-:W-:Y:S01]  /*7120*/  ISETP.NE.AND P1, PT, R16, RZ, PT ;  /* 0x000000ff1000720c */ /* 0x000fe20003f25270 */
[----:B------:R-:W-:-:S03]  /*7130*/  @P2 VIADD R7, R7, 0x4 ;  /* 0x0000000407072836 */ /* 0x000fc60000000000 */
[----:B------:R2:W-:Y:S04]  /*7140*/  @P2 STL.64 [R6], RZ ;  /* 0x000000ff06002387 */ /* 0x0005e80000100a00 */
[----:B------:R2:W-:Y:S05]  /*7150*/  @P2 STL.64 [R6+0x8], RZ ;  /* 0x000008ff06002387 */ /* 0x0005ea0000100a00 */
[----:B------:R-:W-:Y:S05]  /*7160*/  @!P1 BRA `(.L_x_83) ;  /* 0x00000000001c9947 */ /* 0x000fea0003800000 */
[----:B------:R-:W-:Y:S02]  /*7170*/  ISETP.NE.AND P1, PT, R16, 0x1, PT ;  /* 0x000000011000780c */ /* 0x000fe40003f25270 */
[----:B------:R-:W-:-:S11]  /*7180*/  LOP3.LUT P3, RZ, R5, 0x1, RZ, 0xc0, !PT ;  /* 0x0000000105ff7812 */ /* 0x000fd6000786c0ff */
[C---:B------:R-:W-:Y:S02]  /*7190*/  @P1 IMAD R9, R7.reuse, 0x4, R4 ;  /* 0x0000000407091824 */ /* 0x040fe400078e0204 */
[----:B------:R-:W-:-:S03]  /*71a0*/  @P1 VIADD R7, R7, 0x2 ;  /* 0x0000000207071836 */ /* 0x000fc60000000000 */
[----:B------:R3:W-:Y:S01]  /*71b0*/  @P1 STL.64 [R9], RZ ;  /* 0x000000ff09001387 */ /* 0x0007e20000100a00 */
[----:B--2---:R-:W-:-:S05]  /*71c0*/  @P3 IMAD R6, R7, 0x4, R4 ;  /* 0x0000000407063824 */ /* 0x004fca00078e0204 */
[----:B------:R3:W-:Y:S02]  /*71d0*/  @P3 STL [R6], RZ ;  /* 0x000000ff06003387 */ /* 0x0007e40000100800 */
.L_x_83:
[----:B------:R-:W0:Y:S01]  /*71e0*/  @!P0 LDL.U8 R15, [R15+0x708] ;  /* 0x000708000f0f8983 */ /* 0x000e220000100000 */
[----:B-123--:R-:W1:Y:S01]  /*71f0*/  LDC.64 R6, c[0x0][0x390] ;  /* 0x0000e400ff067b82 */ /* 0x00ee620000000a00 */
[----:B------:R-:W-:-:S04]  /*7200*/  IMAD R9, R5, UR4, RZ ;  /* 0x0000000405097c24 */ /* 0x000fc8000f8e02ff */
[----:B-1----:R-:W-:-:S04]  /*7210*/  IMAD.WIDE.U32 R6, R9, 0x4, R6 ;  /* 0x0000000409067825 */ /* 0x002fc800078e0006 */
[----:B------:R-:W-:Y:S01]  /*7220*/  IMAD.MOV.U32 R9, RZ, RZ, RZ ;  /* 0x000000ffff097224 */ /* 0x000fe200078e00ff */
        /* <DEDUP_REMOVED lines=10> */
[----:B0-----:R0:W-:-:S12]  /*72d0*/  @!P0 STG.E.U8 desc[UR8][R10.64], R15 ;  /* 0x0000000f0a008986 */ /* 0x0011d8000c101108 */
[----:B------:R-:W-:Y:S05]  /*72e0*/  @P1 BRA `(.L_x_84) ;  /* 0x00000000004c1947 */ /* 0x000fea0003800000 */
[----:B------:R-:W-:Y:S02]  /*72f0*/  IADD3 R20, P1, PT, R12, -0x3, RZ ;  /* 0xfffffffd0c147810 */ /* 0x000fe40007f3e0ff */
[----:B------:R-:W-:Y:S02]  /*7300*/  PLOP3.LUT P0, PT, PT, PT, PT, 0x8, 0x80 ;  /* 0x000000000080781c */ /* 0x000fe40003f0e170 */
[----:B------:R-:W-:-:S11]  /*7310*/  IADD3.X R22, PT, PT, R13, -0x1, RZ, P1, !PT ;  /* 0xffffffff0d167810 */ /* 0x000fd60000ffe4ff */
.L_x_85:
        /* <DEDUP_REMOVED lines=16> */
.L_x_84:
        /* <DEDUP_REMOVED lines=25> */
[----:B-1----:R-:W-:Y:S05]  /*75b0*/  @P0 BRA `(.L_x_86) ;  /* 0xfffffff800880947 */ /* 0x002fea000383ffff */
[----:B------:R-:W-:Y:S05]  /*75c0*/  EXIT ;  /* 0x000000000000794d */ /* 0x000fea0003800000 */
.L_x_87:
[----:B------:R-:W-:-:S00]  /*75d0*/  BRA `(.L_x_87) ;  /* 0xfffffffc00fc7947 */ /* 0x000fc0000383ffff */
[----:B------:R-:W-:-:S00]  /*75e0*/  NOP ;  /* 0x0000000000007918 */ /* 0x000fc00000000000 */
        /* <DEDUP_REMOVED lines=9> */
.L_x_88:


//--------------------- .nv.shared.reserved.0     --------------------------
	.section	.nv.shared.reserved.0,"aw",@nobits
	.weak		__nv_reservedSMEM_offset_0_alias
	.size		__nv_reservedSMEM_offset_0_alias, 0, 64
	.other		__nv_reservedSMEM_offset_0_alias,@"STO_CUDA_RESERVED_SHARED STV_DEFAULT"
__nv_reservedSMEM_offset_0_alias:
	.zero		0
	.zero		64


//--------------------- .nv.constant0.convolution --------------------------
	.section	.nv.constant0.convolution,"a",@progbits
	.sectionflags	@""
	.align	4
.nv.constant0.convolution:
	.zero		936


//--------------------- SYMBOLS --------------------------

	.type		.nv.reservedSmem.offset0,@object
	.size		.nv.reservedSmem.offset0,0x4
